// auto-generated by cutlass_sweep.gemm — config: {"arch": "sm_100", "cluster_m": 1, "cluster_n": 1, "dtype": "e5m2", "stages": 5, "tile_k": 32, "tile_m": 64, "tile_n": 128}
#include "cutlass/cutlass.h"
#include "cutlass/gemm/collective/collective_builder.hpp"
#include "cutlass/gemm/device/gemm_universal_adapter.h"
#include "cutlass/gemm/kernel/gemm_universal.hpp"
#include "cutlass/epilogue/collective/collective_builder.hpp"

using ElemA = cutlass::float_e5m2_t;
using ElemB = cutlass::float_e5m2_t;
using ElemCD = cutlass::float_e5m2_t;
using Acc  = float;
using TileShape    = cute::Shape<cute::_64, cute::_128, cute::_32>;
using ClusterShape = cute::Shape<cute::_1, cute::_1, cute::_1>;

using CollectiveEpilogue = typename cutlass::epilogue::collective::CollectiveBuilder<
    cutlass::arch::Sm100, cutlass::arch::OpClassTensorOp,
    TileShape, ClusterShape,
    cutlass::epilogue::collective::EpilogueTileAuto,
    Acc, Acc,
    ElemCD, cutlass::layout::RowMajor, 128 / cutlass::sizeof_bits<ElemCD>::value,
    ElemCD, cutlass::layout::RowMajor, 128 / cutlass::sizeof_bits<ElemCD>::value,
    cutlass::epilogue::collective::EpilogueScheduleAuto
  >::CollectiveOp;

using CollectiveMainloop = typename cutlass::gemm::collective::CollectiveBuilder<
    cutlass::arch::Sm100, cutlass::arch::OpClassTensorOp,
    ElemA, cutlass::layout::RowMajor, 128 / cutlass::sizeof_bits<ElemA>::value,
    ElemB, cutlass::layout::ColumnMajor, 128 / cutlass::sizeof_bits<ElemB>::value,
    Acc,
    TileShape, ClusterShape,
    cutlass::gemm::collective::StageCount<5>,
    cutlass::gemm::collective::KernelScheduleAuto
  >::CollectiveOp;

using GemmKernel = cutlass::gemm::kernel::GemmUniversal<
    cute::Shape<int,int,int,int>,
    CollectiveMainloop,
    CollectiveEpilogue
>;
using Gemm = cutlass::gemm::device::GemmUniversalAdapter<GemmKernel>;

// Force the device kernel symbol into the cubin without needing a host main.
auto* _anchor = &cutlass::device_kernel<GemmKernel>;


// ===== COMPILED SASS (sm_100a) =====

	.target	sm_100a

	.elftype	@"ET_EXEC"


//--------------------- .note.nv.tkinfo           --------------------------
	.section	.note.nv.tkinfo,"",@"SHT_NOTE"
	.sectionflags	@"SHF_NOTE_NV_TKINFO"
	.tkinfo
        /*0018*/ 	.word	0x00000002
        /*0030*/ 	.string	""
        /*0030*/ 	.string	"ptxas"
        /*0030*/ 	.string	"Cuda compilation tools, release 13.0, V13.0.88"
        /*0030*/ 	.string	"Build cuda_13.0.r13.0/compiler.36424714_0"
        /*0030*/ 	.string	"-arch sm_100a -m 64 "



//--------------------- .note.nv.cuinfo           --------------------------
	.section	.note.nv.cuinfo,"",@"SHT_NOTE"
	.sectionflags	@"SHF_NOTE_NV_CUINFO"
        /*0018*/ 	.short	0x0002
        /*001a*/ 	.short	0x0064
        /*001c*/ 	.short	0x0082
	.zero		2


//--------------------- .nv.info                  --------------------------
	.section	.nv.info,"",@"SHT_CUDA_INFO"
	.align	4


	//----- nvinfo : EIATTR_REGCOUNT
	.align		4
        /*0000*/ 	.byte	0x04, 0x2f
        /*0002*/ 	.short	(.L_19 - .L_18)
	.align		4
.L_18:
        /*0004*/ 	.word	index@(_ZN7cutlass13device_kernelINS_4gemm6kernel13GemmUniversalIN4cute5tupleIJiiiiEEENS1_10collective13CollectiveMmaINS1_35MainloopSm100TmaUmmaWarpSpecializedILi5ELi2ELi4ENS5_IJNS4_1CILi1EEESB_SB_EEEEENS5_IJNSA_ILi64EEENSA_ILi128EEENSA_ILi32EEEEEENS_12float_e5m2_tENS5_IJlSB_lEEESI_SJ_NS4_8TiledMMAINS4_8MMA_AtomIJNS4_10MMA_TraitsINS4_19SM100_MMA_F8F6F4_SSEJSI_SI_fSE_SF_NS4_17integral_constantINS4_4UMMA5MajorELSQ_0EEESR_NSO_INSP_7ScaleInELSS_0EEEST_EEEEEENS4_6LayoutISC_NS5_IJNSA_ILi0EEESX_SX_EEEEENS5_IJNS4_10UnderscoreES10_S10_EEEEENS4_13SM90_TMA_LOADENS4_14ComposedLayoutINS4_7SwizzleILi1ELi4ELi3EEENS4_18smem_ptr_flag_bitsILi8EEENSW_INS5_IJNSA_ILi8EEESG_EEENS5_IJSG_SB_EEEEEEEvNS4_8identityES13_S1D_vS1E_EENS_8epilogue10collective18CollectiveEpilogueINS1G_23Sm100TmaWarpSpecializedILi2ELi2ELi32ELb0ELb0EEEJSH_NS5_IJNSW_ISE_SB_EES1L_EEESI_SJ_SI_SJ_NS1G_6fusion15FusionCallbacksIS1K_NS1N_17LinearCombinationISI_fSI_fLNS_15FloatRoundStyleE2EEESH_S1M_JEEENS4_5SM1004TMEM4LOAD26SM100_TMEM_LOAD_16dp32b32xES13_NS14_INS15_ILi2ELi4ELi3EEES18_NSW_INS5_IJS19_SE_EEENS5_IJSE_SB_EEEEEEENS4_39AutoVectorizingCopyWithAssumedAlignmentILi128EEENS4_14SM90_TMA_STOREES21_S23_S23_EEEvvEEEEvNT_6ParamsE)
        /*0008*/ 	.word	0x00000080


	//----- nvinfo : EIATTR_FRAME_SIZE
	.align		4
.L_19:
        /*000c*/ 	.byte	0x04, 0x11
        /*000e*/ 	.short	(.L_21 - .L_20)
	.align		4
.L_20:
        /*0010*/ 	.word	index@($__internal_2_$__cuda_sm10x_tcgen05_guardrail_trap_unallocated_columns_being_dealloced)
        /*0014*/ 	.word	0x00000000


	//----- nvinfo : EIATTR_FRAME_SIZE
	.align		4
.L_21:
        /*0018*/ 	.byte	0x04, 0x11
        /*001a*/ 	.short	(.L_23 - .L_22)
	.align		4
.L_22:
        /*001c*/ 	.word	index@($__internal_1_$__cuda_sm10x_tcgen05_guardrail_trap_phase_invalid_during_alloc)
        /*0020*/ 	.word	0x00000000


	//----- nvinfo : EIATTR_FRAME_SIZE
	.align		4
.L_23:
        /*0024*/ 	.byte	0x04, 0x11
        /*0026*/ 	.short	(.L_25 - .L_24)
	.align		4
.L_24:
        /*0028*/ 	.word	index@($__internal_0_$__cuda_sm10x_tcgen05_guardrail_trap_col_being_dealloced_not_returned_by_alloc)
        /*002c*/ 	.word	0x00000000


	//----- nvinfo : EIATTR_FRAME_SIZE
	.align		4
.L_25:
        /*0030*/ 	.byte	0x04, 0x11
        /*0032*/ 	.short	(.L_27 - .L_26)
	.align		4
.L_26:
        /*0034*/ 	.word	index@(_ZN7cutlass13device_kernelINS_4gemm6kernel13GemmUniversalIN4cute5tupleIJiiiiEEENS1_10collective13CollectiveMmaINS1_35MainloopSm100TmaUmmaWarpSpecializedILi5ELi2ELi4ENS5_IJNS4_1CILi1EEESB_SB_EEEEENS5_IJNSA_ILi64EEENSA_ILi128EEENSA_ILi32EEEEEENS_12float_e5m2_tENS5_IJlSB_lEEESI_SJ_NS4_8TiledMMAINS4_8MMA_AtomIJNS4_10MMA_TraitsINS4_19SM100_MMA_F8F6F4_SSEJSI_SI_fSE_SF_NS4_17integral_constantINS4_4UMMA5MajorELSQ_0EEESR_NSO_INSP_7ScaleInELSS_0EEEST_EEEEEENS4_6LayoutISC_NS5_IJNSA_ILi0EEESX_SX_EEEEENS5_IJNS4_10UnderscoreES10_S10_EEEEENS4_13SM90_TMA_LOADENS4_14ComposedLayoutINS4_7SwizzleILi1ELi4ELi3EEENS4_18smem_ptr_flag_bitsILi8EEENSW_INS5_IJNSA_ILi8EEESG_EEENS5_IJSG_SB_EEEEEEEvNS4_8identityES13_S1D_vS1E_EENS_8epilogue10collective18CollectiveEpilogueINS1G_23Sm100TmaWarpSpecializedILi2ELi2ELi32ELb0ELb0EEEJSH_NS5_IJNSW_ISE_SB_EES1L_EEESI_SJ_SI_SJ_NS1G_6fusion15FusionCallbacksIS1K_NS1N_17LinearCombinationISI_fSI_fLNS_15FloatRoundStyleE2EEESH_S1M_JEEENS4_5SM1004TMEM4LOAD26SM100_TMEM_LOAD_16dp32b32xES13_NS14_INS15_ILi2ELi4ELi3EEES18_NSW_INS5_IJS19_SE_EEENS5_IJSE_SB_EEEEEEENS4_39AutoVectorizingCopyWithAssumedAlignmentILi128EEENS4_14SM90_TMA_STOREES21_S23_S23_EEEvvEEEEvNT_6ParamsE)
        /*0038*/ 	.word	0x00000000


	//----- nvinfo : EIATTR_MIN_STACK_SIZE
	.align		4
.L_27:
        /*003c*/ 	.byte	0x04, 0x12
        /*003e*/ 	.short	(.L_29 - .L_28)
	.align		4
.L_28:
        /*0040*/ 	.word	index@(_ZN7cutlass13device_kernelINS_4gemm6kernel13GemmUniversalIN4cute5tupleIJiiiiEEENS1_10collective13CollectiveMmaINS1_35MainloopSm100TmaUmmaWarpSpecializedILi5ELi2ELi4ENS5_IJNS4_1CILi1EEESB_SB_EEEEENS5_IJNSA_ILi64EEENSA_ILi128EEENSA_ILi32EEEEEENS_12float_e5m2_tENS5_IJlSB_lEEESI_SJ_NS4_8TiledMMAINS4_8MMA_AtomIJNS4_10MMA_TraitsINS4_19SM100_MMA_F8F6F4_SSEJSI_SI_fSE_SF_NS4_17integral_constantINS4_4UMMA5MajorELSQ_0EEESR_NSO_INSP_7ScaleInELSS_0EEEST_EEEEEENS4_6LayoutISC_NS5_IJNSA_ILi0EEESX_SX_EEEEENS5_IJNS4_10UnderscoreES10_S10_EEEEENS4_13SM90_TMA_LOADENS4_14ComposedLayoutINS4_7SwizzleILi1ELi4ELi3EEENS4_18smem_ptr_flag_bitsILi8EEENSW_INS5_IJNSA_ILi8EEESG_EEENS5_IJSG_SB_EEEEEEEvNS4_8identityES13_S1D_vS1E_EENS_8epilogue10collective18CollectiveEpilogueINS1G_23Sm100TmaWarpSpecializedILi2ELi2ELi32ELb0ELb0EEEJSH_NS5_IJNSW_ISE_SB_EES1L_EEESI_SJ_SI_SJ_NS1G_6fusion15FusionCallbacksIS1K_NS1N_17LinearCombinationISI_fSI_fLNS_15FloatRoundStyleE2EEESH_S1M_JEEENS4_5SM1004TMEM4LOAD26SM100_TMEM_LOAD_16dp32b32xES13_NS14_INS15_ILi2ELi4ELi3EEES18_NSW_INS5_IJS19_SE_EEENS5_IJSE_SB_EEEEEEENS4_39AutoVectorizingCopyWithAssumedAlignmentILi128EEENS4_14SM90_TMA_STOREES21_S23_S23_EEEvvEEEEvNT_6ParamsE)
        /*0044*/ 	.word	0x00000000
.L_29:


//--------------------- .nv.compat                --------------------------
	.section	.nv.compat,"",@"SHT_CUDA_COMPAT_INFO"
	.align	4
        /*0000*/ 	.byte	0x02, 0x09, 0x01, 0x00, 0x02, 0x02, 0x02, 0x00, 0x02, 0x05, 0x05, 0x00, 0x03, 0x07, 0x01, 0x01
        /*0010*/ 	.byte	0x02, 0x03, 0x01, 0x00, 0x02, 0x06, 0x01, 0x00, 0x04, 0x0b, 0x08, 0x00, 0x09, 0x00, 0x00, 0x00
        /*0020*/ 	.byte	0x00, 0x00, 0x00, 0x00


//--------------------- .nv.info._ZN7cutlass13device_kernelINS_4gemm6kernel13GemmUniversalIN4cute5tupleIJiiiiEEENS1_10collective13CollectiveMmaINS1_35MainloopSm100TmaUmmaWarpSpecializedILi5ELi2ELi4ENS5_IJNS4_1CILi1EEESB_SB_EEEEENS5_IJNSA_ILi64EEENSA_ILi128EEENSA_ILi32EEEEEENS_12float_e5m2_tENS5_IJlSB_lEEESI_SJ_NS4_8TiledMMAINS4_8MMA_AtomIJNS4_10MMA_TraitsINS4_19SM100_MMA_F8F6F4_SSEJSI_SI_fSE_SF_NS4_17integral_constantINS4_4UMMA5MajorELSQ_0EEESR_NSO_INSP_7ScaleInELSS_0EEEST_EEEEEENS4_6LayoutISC_NS5_IJNSA_ILi0EEESX_SX_EEEEENS5_IJNS4_10UnderscoreES10_S10_EEEEENS4_13SM90_TMA_LOADENS4_14ComposedLayoutINS4_7SwizzleILi1ELi4ELi3EEENS4_18smem_ptr_flag_bitsILi8EEENSW_INS5_IJNSA_ILi8EEESG_EEENS5_IJSG_SB_EEEEEEEvNS4_8identityES13_S1D_vS1E_EENS_8epilogue10collective18CollectiveEpilogueINS1G_23Sm100TmaWarpSpecializedILi2ELi2ELi32ELb0ELb0EEEJSH_NS5_IJNSW_ISE_SB_EES1L_EEESI_SJ_SI_SJ_NS1G_6fusion15FusionCallbacksIS1K_NS1N_17LinearCombinationISI_fSI_fLNS_15FloatRoundStyleE2EEESH_S1M_JEEENS4_5SM1004TMEM4LOAD26SM100_TMEM_LOAD_16dp32b32xES13_NS14_INS15_ILi2ELi4ELi3EEES18_NSW_INS5_IJS19_SE_EEENS5_IJSE_SB_EEEEEEENS4_39AutoVectorizingCopyWithAssumedAlignmentILi128EEENS4_14SM90_TMA_STOREES21_S23_S23_EEEvvEEEEvNT_6ParamsE --------------------------
	.section	.nv.info._ZN7cutlass13device_kernelINS_4gemm6kernel13GemmUniversalIN4cute5tupleIJiiiiEEENS1_10collective13CollectiveMmaINS1_35MainloopSm100TmaUmmaWarpSpecializedILi5ELi2ELi4ENS5_IJNS4_1CILi1EEESB_SB_EEEEENS5_IJNSA_ILi64EEENSA_ILi128EEENSA_ILi32EEEEEENS_12float_e5m2_tENS5_IJlSB_lEEESI_SJ_NS4_8TiledMMAINS4_8MMA_AtomIJNS4_10MMA_TraitsINS4_19SM100_MMA_F8F6F4_SSEJSI_SI_fSE_SF_NS4_17integral_constantINS4_4UMMA5MajorELSQ_0EEESR_NSO_INSP_7ScaleInELSS_0EEEST_EEEEEENS4_6LayoutISC_NS5_IJNSA_ILi0EEESX_SX_EEEEENS5_IJNS4_10UnderscoreES10_S10_EEEEENS4_13SM90_TMA_LOADENS4_14ComposedLayoutINS4_7SwizzleILi1ELi4ELi3EEENS4_18smem_ptr_flag_bitsILi8EEENSW_INS5_IJNSA_ILi8EEESG_EEENS5_IJSG_SB_EEEEEEEvNS4_8identityES13_S1D_vS1E_EENS_8epilogue10collective18CollectiveEpilogueINS1G_23Sm100TmaWarpSpecializedILi2ELi2ELi32ELb0ELb0EEEJSH_NS5_IJNSW_ISE_SB_EES1L_EEESI_SJ_SI_SJ_NS1G_6fusion15FusionCallbacksIS1K_NS1N_17LinearCombinationISI_fSI_fLNS_15FloatRoundStyleE2EEESH_S1M_JEEENS4_5SM1004TMEM4LOAD26SM100_TMEM_LOAD_16dp32b32xES13_NS14_INS15_ILi2ELi4ELi3EEES18_NSW_INS5_IJS19_SE_EEENS5_IJSE_SB_EEEEEEENS4_39AutoVectorizingCopyWithAssumedAlignmentILi128EEENS4_14SM90_TMA_STOREES21_S23_S23_EEEvvEEEEvNT_6ParamsE,"",@"SHT_CUDA_INFO"
	.sectionflags	@""
	.align	4


	//----- nvinfo : EIATTR_CUDA_API_VERSION
	.align		4
        /*0000*/ 	.byte	0x04, 0x37
        /*0002*/ 	.short	(.L_31 - .L_30)
.L_30:
        /*0004*/ 	.word	0x00000082


	//----- nvinfo : EIATTR_KPARAM_INFO
	.align		4
.L_31:
        /*0008*/ 	.byte	0x04, 0x17
        /*000a*/ 	.short	(.L_33 - .L_32)
.L_32:
        /*000c*/ 	.word	0x00000000
        /*0010*/ 	.short	0x0000
        /*0012*/ 	.short	0x0000
        /*0014*/ 	.byte	0x00, 0xf0, 0x01, 0x20


	//----- nvinfo : EIATTR_AT_ENTRY_FRAGMENTS
	.align		4
.L_33:
        /*0018*/ 	.byte	0x04, 0x4f
        /*001a*/ 	.short	(.L_35 - .L_34)


	//   ....[0]....
.L_34:
        /*001c*/ 	.word	0x00000006


	//----- nvinfo : EIATTR_RESERVED_SMEM_USED
	.align		4
.L_35:
        /*0020*/ 	.byte	0x01, 0x41
	.zero		2


	//----- nvinfo : EIATTR_SPARSE_MMA_MASK
	.align		4
        /*0024*/ 	.byte	0x03, 0x50
        /*0026*/ 	.short	0x0000


	//----- nvinfo : EIATTR_TCGEN05_1CTA_USED
	.align		4
        /*0028*/ 	.byte	0x01, 0x51
	.zero		2


	//----- nvinfo : EIATTR_MAXREG_COUNT
	.align		4
        /*002c*/ 	.byte	0x03, 0x1b
        /*002e*/ 	.short	0x00ff


	//----- nvinfo : EIATTR_NUM_BARRIERS
	.align		4
        /*0030*/ 	.byte	0x02, 0x4c
        /*0032*/ 	.byte	0x07
	.zero		1


	//----- nvinfo : EIATTR_EXTERNS
	.align		4
        /*0034*/ 	.byte	0x04, 0x0f
        /*0036*/ 	.short	(.L_37 - .L_36)


	//   ....[0]....
	.align		4
.L_36:
        /*0038*/ 	.word	index@(__assertfail)


	//----- nvinfo : EIATTR_MERCURY_ISA_VERSION
	.align		4
.L_37:
        /*003c*/ 	.byte	0x03, 0x5f
        /*003e*/ 	.short	0x0101


	//----- nvinfo : EIATTR_INT_WARP_WIDE_INSTR_OFFSETS
	.align		4
        /*0040*/ 	.byte	0x04, 0x31
        /*0042*/ 	.short	(.L_39 - .L_38)


	//   ....[0]....
.L_38:
        /*0044*/ 	.word	0x00001dd0


	//   ....[1]....
        /*0048*/ 	.word	0x000037c0


	//   ....[2]....
        /*004c*/ 	.word	0x000037e0


	//   ....[3]....
        /*0050*/ 	.word	0x00003810


	//   ....[4]....
        /*0054*/ 	.word	0x00004140


	//   ....[5]....
        /*0058*/ 	.word	0x000041b0


	//   ....[6]....
        /*005c*/ 	.word	0x00004390


	//   ....[7]....
        /*0060*/ 	.word	0x000044f0


	//----- nvinfo : EIATTR_COOP_GROUP_MASK_REGIDS
	.align		4
.L_39:
        /*0064*/ 	.byte	0x04, 0x29
        /*0066*/ 	.short	(.L_41 - .L_40)


	//   ....[0]....
.L_40:
        /*0068*/ 	.word	0xffffffff


	//   ....[1]....
        /*006c*/ 	.word	0xffffffff


	//   ....[2]....
        /*0070*/ 	.word	0xffffffff


	//   ....[3]....
        /*0074*/ 	.word	0xffffffff


	//   ....[4]....
        /*0078*/ 	.word	0xffffffff


	//   ....[5]....
        /*007c*/ 	.word	0xffffffff


	//   ....[6]....
        /*0080*/ 	.word	0xffffffff


	//   ....[7]....
        /*0084*/ 	.word	0xffffffff


	//   ....[8]....
        /*0088*/ 	.word	0xffffffff


	//   ....[9]....
        /*008c*/ 	.word	0xffffffff


	//   ....[10]....
        /*0090*/ 	.word	0xffffffff


	//   ....[11]....
        /*0094*/ 	.word	0xffffffff


	//   ....[12]....
        /*0098*/ 	.word	0xffffffff


	//----- nvinfo : EIATTR_COOP_GROUP_INSTR_OFFSETS
	.align		4
.L_41:
        /*009c*/ 	.byte	0x04, 0x28
        /*009e*/ 	.short	(.L_43 - .L_42)


	//   ....[0]....
.L_42:
        /*00a0*/ 	.word	0x00000090


	//   ....[1]....
        /*00a4*/ 	.word	0x000004d0


	//   ....[2]....
        /*00a8*/ 	.word	0x00000660


	//   ....[3]....
        /*00ac*/ 	.word	0x000007c0


	//   ....[4]....
        /*00b0*/ 	.word	0x000008c0


	//   ....[5]....
        /*00b4*/ 	.word	0x00000a30


	//   ....[6]....
        /*00b8*/ 	.word	0x00000bd0


	//   ....[7]....
        /*00bc*/ 	.word	0x00001cb0


	//   ....[8]....
        /*00c0*/ 	.word	0x00002b20


	//   ....[9]....
        /*00c4*/ 	.word	0x00002d30


	//   ....[10]....
        /*00c8*/ 	.word	0x00002d60


	//   ....[11]....
        /*00cc*/ 	.word	0x000036a0


	//   ....[12]....
        /*00d0*/ 	.word	0x000038d0


	//----- nvinfo : EIATTR_VRC_CTA_INIT_COUNT
	.align		4
.L_43:
        /*00d4*/ 	.byte	0x02, 0x4a
        /*00d6*/ 	.byte	0x80
	.zero		1


	//----- nvinfo : EIATTR_SYSCALL_OFFSETS
	.align		4
        /*00d8*/ 	.byte	0x04, 0x46
        /*00da*/ 	.short	(.L_45 - .L_44)


	//   ....[0]....
.L_44:
        /*00dc*/ 	.word	0x00004f30


	//   ....[1]....
        /*00e0*/ 	.word	0x00005070


	//   ....[2]....
        /*00e4*/ 	.word	0x00005870


	//   ....[3]....
        /*00e8*/ 	.word	0x00006600


	//----- nvinfo : EIATTR_MBARRIER_INSTR_OFFSETS
	.align		4
.L_45:
        /*00ec*/ 	.byte	0x04, 0x39
        /*00ee*/ 	.short	(.L_47 - .L_46)


	//   ....[0]....
.L_46:
        /*00f0*/ 	.word	0x000005b0
        /*00f4*/ 	.word	0x000000ff
        /*00f8*/ 	.word	0x00000000
        /*00fc*/ 	.short	0x0100
        /*00fe*/ 	.byte	0x05
	.zero		1


	//   ....[1]....
        /*0100*/ 	.word	0x000005c0
        /*0104*/ 	.word	0x000000ff
        /*0108*/ 	.word	0x00000028
        /*010c*/ 	.short	0x0100
        /*010e*/ 	.byte	0x05
	.zero		1


	//   ....[2]....
        /*0110*/ 	.word	0x000005d0
        /*0114*/ 	.word	0x000000ff
        /*0118*/ 	.word	0x00000008
        /*011c*/ 	.short	0x0100
        /*011e*/ 	.byte	0x05
	.zero		1


	//   ....[3]....
        /*0120*/ 	.word	0x000005e0
        /*0124*/ 	.word	0x000000ff
        /*0128*/ 	.word	0x00000030
        /*012c*/ 	.short	0x0100
        /*012e*/ 	.byte	0x05
	.zero		1


	//   ....[4]....
        /*0130*/ 	.word	0x000005f0
        /*0134*/ 	.word	0x000000ff
        /*0138*/ 	.word	0x00000010
        /*013c*/ 	.short	0x0100
        /*013e*/ 	.byte	0x05
	.zero		1


	//   ....[5]....
        /*0140*/ 	.word	0x00000600
        /*0144*/ 	.word	0x000000ff
        /*0148*/ 	.word	0x00000038
        /*014c*/ 	.short	0x0100
        /*014e*/ 	.byte	0x05
	.zero		1


	//   ....[6]....
        /*0150*/ 	.word	0x00000610
        /*0154*/ 	.word	0x000000ff
        /*0158*/ 	.word	0x00000018
        /*015c*/ 	.short	0x0100
        /*015e*/ 	.byte	0x05
	.zero		1


	//   ....[7]....
        /*0160*/ 	.word	0x00000620
        /*0164*/ 	.word	0x000000ff
        /*0168*/ 	.word	0x00000040
        /*016c*/ 	.short	0x0100
        /*016e*/ 	.byte	0x05
	.zero		1


	//   ....[8]....
        /*0170*/ 	.word	0x00000630
        /*0174*/ 	.word	0x000000ff
        /*0178*/ 	.word	0x00000020
        /*017c*/ 	.short	0x0100
        /*017e*/ 	.byte	0x05
	.zero		1


	//   ....[9]....
        /*0180*/ 	.word	0x00000640
        /*0184*/ 	.word	0x000000ff
        /*0188*/ 	.word	0x00000048
        /*018c*/ 	.short	0x0100
        /*018e*/ 	.byte	0x05
	.zero		1


	//   ....[10]....
        /*0190*/ 	.word	0x00000770
        /*0194*/ 	.word	0x000000ff
        /*0198*/ 	.word	0x00000050
        /*019c*/ 	.short	0x0100
        /*019e*/ 	.byte	0x07
	.zero		1


	//   ....[11]....
        /*01a0*/ 	.word	0x00000780
        /*01a4*/ 	.word	0x000000ff
        /*01a8*/ 	.word	0x00000060
        /*01ac*/ 	.short	0x0100
        /*01ae*/ 	.byte	0x07
	.zero		1


	//   ....[12]....
        /*01b0*/ 	.word	0x00000790
        /*01b4*/ 	.word	0x000000ff
        /*01b8*/ 	.word	0x00000058
        /*01bc*/ 	.short	0x0100
        /*01be*/ 	.byte	0x07
	.zero		1


	//   ....[13]....
        /*01c0*/ 	.word	0x000007a0
        /*01c4*/ 	.word	0x000000ff
        /*01c8*/ 	.word	0x00000068
        /*01cc*/ 	.short	0x0100
        /*01ce*/ 	.byte	0x07
	.zero		1


	//   ....[14]....
        /*01d0*/ 	.word	0x00000890
        /*01d4*/ 	.word	0x000000ff
        /*01d8*/ 	.word	0x00000070
        /*01dc*/ 	.short	0x0100
        /*01de*/ 	.byte	0x05
	.zero		1


	//   ....[15]....
        /*01e0*/ 	.word	0x000008a0
        /*01e4*/ 	.word	0x000000ff
        /*01e8*/ 	.word	0x00000078
        /*01ec*/ 	.short	0x0100
        /*01ee*/ 	.byte	0x05
	.zero		1


	//   ....[16]....
        /*01f0*/ 	.word	0x000009e0
        /*01f4*/ 	.word	0x000000ff
        /*01f8*/ 	.word	0x00000080
        /*01fc*/ 	.short	0x0100
        /*01fe*/ 	.byte	0x05
	.zero		1


	//   ....[17]....
        /*0200*/ 	.word	0x000009f0
        /*0204*/ 	.word	0x000000ff
        /*0208*/ 	.word	0x00000090
        /*020c*/ 	.short	0x0100
        /*020e*/ 	.byte	0x05
	.zero		1


	//   ....[18]....
        /*0210*/ 	.word	0x00000a00
        /*0214*/ 	.word	0x000000ff
        /*0218*/ 	.word	0x00000088
        /*021c*/ 	.short	0x0100
        /*021e*/ 	.byte	0x05
	.zero		1


	//   ....[19]....
        /*0220*/ 	.word	0x00000a10
        /*0224*/ 	.word	0x000000ff
        /*0228*/ 	.word	0x00000098
        /*022c*/ 	.short	0x0100
        /*022e*/ 	.byte	0x05
	.zero		1


	//   ....[20]....
        /*0230*/ 	.word	0x00000b40
        /*0234*/ 	.word	0x000000ff
        /*0238*/ 	.word	0x000000a0
        /*023c*/ 	.short	0x0100
        /*023e*/ 	.byte	0x07
	.zero		1


	//   ....[21]....
        /*0240*/ 	.word	0x00000b50
        /*0244*/ 	.word	0x000000ff
        /*0248*/ 	.word	0x000000c0
        /*024c*/ 	.short	0x0100
        /*024e*/ 	.byte	0x07
	.zero		1


	//   ....[22]....
        /*0250*/ 	.word	0x00000b60
        /*0254*/ 	.word	0x000000ff
        /*0258*/ 	.word	0x000000a8
        /*025c*/ 	.short	0x0100
        /*025e*/ 	.byte	0x07
	.zero		1


	//   ....[23]....
        /*0260*/ 	.word	0x00000b70
        /*0264*/ 	.word	0x000000ff
        /*0268*/ 	.word	0x000000c8
        /*026c*/ 	.short	0x0100
        /*026e*/ 	.byte	0x07
	.zero		1


	//   ....[24]....
        /*0270*/ 	.word	0x00000b80
        /*0274*/ 	.word	0x000000ff
        /*0278*/ 	.word	0x000000b0
        /*027c*/ 	.short	0x0100
        /*027e*/ 	.byte	0x07
	.zero		1


	//   ....[25]....
        /*0280*/ 	.word	0x00000b90
        /*0284*/ 	.word	0x000000ff
        /*0288*/ 	.word	0x000000d0
        /*028c*/ 	.short	0x0100
        /*028e*/ 	.byte	0x07
	.zero		1


	//   ....[26]....
        /*0290*/ 	.word	0x00000ba0
        /*0294*/ 	.word	0x000000ff
        /*0298*/ 	.word	0x000000b8
        /*029c*/ 	.short	0x0100
        /*029e*/ 	.byte	0x07
	.zero		1


	//   ....[27]....
        /*02a0*/ 	.word	0x00000bb0
        /*02a4*/ 	.word	0x000000ff
        /*02a8*/ 	.word	0x000000d8
        /*02ac*/ 	.short	0x0100
        /*02ae*/ 	.byte	0x07
	.zero		1


	//   ....[28]....
        /*02b0*/ 	.word	0x00000ca0
        /*02b4*/ 	.word	0x000000ff
        /*02b8*/ 	.word	0x000000e0
        /*02bc*/ 	.short	0x0100
        /*02be*/ 	.byte	0x05
	.zero		1


	//   ....[29]....
        /*02c0*/ 	.word	0x00000cb0
        /*02c4*/ 	.word	0x000000ff
        /*02c8*/ 	.word	0x000000f0
        /*02cc*/ 	.short	0x0100
        /*02ce*/ 	.byte	0x05
	.zero		1


	//   ....[30]....
        /*02d0*/ 	.word	0x00000cc0
        /*02d4*/ 	.word	0x000000ff
        /*02d8*/ 	.word	0x000000e8
        /*02dc*/ 	.short	0x0100
        /*02de*/ 	.byte	0x05
	.zero		1


	//   ....[31]....
        /*02e0*/ 	.word	0x00000cd0
        /*02e4*/ 	.word	0x000000ff
        /*02e8*/ 	.word	0x000000f8
        /*02ec*/ 	.short	0x0100
        /*02ee*/ 	.byte	0x05
	.zero		1


	//   ....[32]....
        /*02f0*/ 	.word	0x000015b0
        /*02f4*/ 	.word	0x00000003
        /*02f8*/ 	.word	0x000000f0
        /*02fc*/ 	.short	0x010a
        /*02fe*/ 	.byte	0xff
	.zero		1


	//   ....[33]....
        /*0300*/ 	.word	0x000015e0
        /*0304*/ 	.word	0x00000003
        /*0308*/ 	.word	0x000000e0
        /*030c*/ 	.short	0x0101
        /*030e*/ 	.byte	0xff
	.zero		1


	//   ....[34]....
        /*0310*/ 	.word	0x000016b0
        /*0314*/ 	.word	0x000000ff
        /*0318*/ 	.word	0x00000028
        /*031c*/ 	.short	0x010a
        /*031e*/ 	.byte	0x08
	.zero		1


	//   ....[35]....
        /*0320*/ 	.word	0x00001750
        /*0324*/ 	.word	0x000000ff
        /*0328*/ 	.word	0x00000028
        /*032c*/ 	.short	0x010a
        /*032e*/ 	.byte	0x21
	.zero		1


	//   ....[36]....
        /*0330*/ 	.word	0x000018a0
        /*0334*/ 	.word	0x000000ff
        /*0338*/ 	.word	0x00000028
        /*033c*/ 	.short	0x010a
        /*033e*/ 	.byte	0x08
	.zero		1


	//   ....[37]....
        /*0340*/ 	.word	0x000019b0
        /*0344*/ 	.word	0x000000ff
        /*0348*/ 	.word	0x00000078
        /*034c*/ 	.short	0x0101
        /*034e*/ 	.byte	0x04
	.zero		1


	//   ....[38]....
        /*0350*/ 	.word	0x000019d0
        /*0354*/ 	.word	0x000000ff
        /*0358*/ 	.word	0x00000028
        /*035c*/ 	.short	0x010a
        /*035e*/ 	.byte	0x08
	.zero		1


	//   ....[39]....
        /*0360*/ 	.word	0x00001a50
        /*0364*/ 	.word	0x000000ff
        /*0368*/ 	.word	0x00000028
        /*036c*/ 	.short	0x010a
        /*036e*/ 	.byte	0x11
	.zero		1


	//   ....[40]....
        /*0370*/ 	.word	0x00001ba0
        /*0374*/ 	.word	0x000000ff
        /*0378*/ 	.word	0x00000028
        /*037c*/ 	.short	0x010a
        /*037e*/ 	.byte	0x08
	.zero		1


	//   ....[41]....
        /*0380*/ 	.word	0x00001ce0
        /*0384*/ 	.word	0x00000002
        /*0388*/ 	.word	0x00000080
        /*038c*/ 	.short	0x010a
        /*038e*/ 	.byte	0xff
	.zero		1


	//   ....[42]....
        /*0390*/ 	.word	0x00001da0
        /*0394*/ 	.word	0x00000002
        /*0398*/ 	.word	0x00000000
        /*039c*/ 	.short	0x0101
        /*039e*/ 	.byte	0xff
	.zero		1


	//   ....[43]....
        /*03a0*/ 	.word	0x00002300
        /*03a4*/ 	.word	0x000000ff
        /*03a8*/ 	.word	0x00000000
        /*03ac*/ 	.short	0x010a
        /*03ae*/ 	.byte	0x05
	.zero		1


	//   ....[44]....
        /*03b0*/ 	.word	0x00002390
        /*03b4*/ 	.word	0x000000ff
        /*03b8*/ 	.word	0x00000000
        /*03bc*/ 	.short	0x010a
        /*03be*/ 	.byte	0x05
	.zero		1


	//   ....[45]....
        /*03c0*/ 	.word	0x00002420
        /*03c4*/ 	.word	0x000000ff
        /*03c8*/ 	.word	0x00000000
        /*03cc*/ 	.short	0x010a
        /*03ce*/ 	.byte	0x05
	.zero		1


	//   ....[46]....
        /*03d0*/ 	.word	0x000024b0
        /*03d4*/ 	.word	0x000000ff
        /*03d8*/ 	.word	0x00000000
        /*03dc*/ 	.short	0x010a
        /*03de*/ 	.byte	0x05
	.zero		1


	//   ....[47]....
        /*03e0*/ 	.word	0x00002550
        /*03e4*/ 	.word	0x00000000
        /*03e8*/ 	.word	0x00000000
        /*03ec*/ 	.short	0x010a
        /*03ee*/ 	.byte	0xff
	.zero		1


	//   ....[48]....
        /*03f0*/ 	.word	0x00002670
        /*03f4*/ 	.word	0x00000000
        /*03f8*/ 	.word	0x000000e0
        /*03fc*/ 	.short	0x010a
        /*03fe*/ 	.byte	0xff
	.zero		1


	//   ....[49]....
        /*0400*/ 	.word	0x000026d0
        /*0404*/ 	.word	0x00000004
        /*0408*/ 	.word	0x00000000
        /*040c*/ 	.short	0x0101
        /*040e*/ 	.byte	0xff
	.zero		1


	//   ....[50]....
        /*0410*/ 	.word	0x000026f0
        /*0414*/ 	.word	0x000000ff
        /*0418*/ 	.word	0x00000090
        /*041c*/ 	.short	0x010a
        /*041e*/ 	.byte	0x05
	.zero		1


	//   ....[51]....
        /*0420*/ 	.word	0x00002810
        /*0424*/ 	.word	0x00000000
        /*0428*/ 	.word	0x00000080
        /*042c*/ 	.short	0x010a
        /*042e*/ 	.byte	0xff
	.zero		1


	//   ....[52]....
        /*0430*/ 	.word	0x00002920
        /*0434*/ 	.word	0x00000000
        /*0438*/ 	.word	0x00000000
        /*043c*/ 	.short	0x0101
        /*043e*/ 	.byte	0xff
	.zero		1


	//   ....[53]....
        /*0440*/ 	.word	0x000029b0
        /*0444*/ 	.word	0x000000ff
        /*0448*/ 	.word	0x00000090
        /*044c*/ 	.short	0x0106
        /*044e*/ 	.byte	0x05
	.zero		1


	//   ....[54]....
        /*0450*/ 	.word	0x000029d0
        /*0454*/ 	.word	0x000000ff
        /*0458*/ 	.word	0x00000090
        /*045c*/ 	.short	0x010a
        /*045e*/ 	.byte	0x05
	.zero		1


	//   ....[55]....
        /*0460*/ 	.word	0x00002a60
        /*0464*/ 	.word	0x000000ff
        /*0468*/ 	.word	0x00000090
        /*046c*/ 	.short	0x0106
        /*046e*/ 	.byte	0x04
	.zero		1


	//   ....[56]....
        /*0470*/ 	.word	0x00002aa0
        /*0474*/ 	.word	0x00000000
        /*0478*/ 	.word	0x00000090
        /*047c*/ 	.short	0x010a
        /*047e*/ 	.byte	0xff
	.zero		1


	//   ....[57]....
        /*0480*/ 	.word	0x00002f80
        /*0484*/ 	.word	0x00000000
        /*0488*/ 	.word	0x00000080
        /*048c*/ 	.short	0x010a
        /*048e*/ 	.byte	0xff
	.zero		1


	//   ....[58]....
        /*0490*/ 	.word	0x00003080
        /*0494*/ 	.word	0x00000003
        /*0498*/ 	.word	0x00000000
        /*049c*/ 	.short	0x0101
        /*049e*/ 	.byte	0xff
	.zero		1


	//   ....[59]....
        /*04a0*/ 	.word	0x00003090
        /*04a4*/ 	.word	0x000000ff
        /*04a8*/ 	.word	0x00000000
        /*04ac*/ 	.short	0x010a
        /*04ae*/ 	.byte	0x04
	.zero		1


	//   ....[60]....
        /*04b0*/ 	.word	0x000030b0
        /*04b4*/ 	.word	0x000000ff
        /*04b8*/ 	.word	0x000000c0
        /*04bc*/ 	.short	0x010a
        /*04be*/ 	.byte	0x09
	.zero		1


	//   ....[61]....
        /*04c0*/ 	.word	0x000031f0
        /*04c4*/ 	.word	0x000000ff
        /*04c8*/ 	.word	0x00000000
        /*04cc*/ 	.short	0x010a
        /*04ce*/ 	.byte	0x07
	.zero		1


	//   ....[62]....
        /*04d0*/ 	.word	0x00003320
        /*04d4*/ 	.word	0x000000ff
        /*04d8*/ 	.word	0x00000000
        /*04dc*/ 	.short	0x010a
        /*04de*/ 	.byte	0x04
	.zero		1


	//   ....[63]....
        /*04e0*/ 	.word	0x000034d0
        /*04e4*/ 	.word	0x000000ff
        /*04e8*/ 	.word	0x00000000
        /*04ec*/ 	.short	0x010a
        /*04ee*/ 	.byte	0x05
	.zero		1


	//   ....[64]....
        /*04f0*/ 	.word	0x00003560
        /*04f4*/ 	.word	0x000000ff
        /*04f8*/ 	.word	0x00000000
        /*04fc*/ 	.short	0x010a
        /*04fe*/ 	.byte	0x05
	.zero		1


	//   ....[65]....
        /*0500*/ 	.word	0x000035f0
        /*0504*/ 	.word	0x000000ff
        /*0508*/ 	.word	0x00000000
        /*050c*/ 	.short	0x010a
        /*050e*/ 	.byte	0x05
	.zero		1


	//   ....[66]....
        /*0510*/ 	.word	0x00003680
        /*0514*/ 	.word	0x000000ff
        /*0518*/ 	.word	0x00000000
        /*051c*/ 	.short	0x010a
        /*051e*/ 	.byte	0x07
	.zero		1


	//   ....[67]....
        /*0520*/ 	.word	0x00003ae0
        /*0524*/ 	.word	0x00000000
        /*0528*/ 	.word	0x00000080
        /*052c*/ 	.short	0x010a
        /*052e*/ 	.byte	0xff
	.zero		1


	//   ....[68]....
        /*0530*/ 	.word	0x00003ba0
        /*0534*/ 	.word	0x00000000
        /*0538*/ 	.word	0x00000000
        /*053c*/ 	.short	0x0101
        /*053e*/ 	.byte	0xff
	.zero		1


	//   ....[69]....
        /*0540*/ 	.word	0x00003ec0
        /*0544*/ 	.word	0x000000ff
        /*0548*/ 	.word	0x00000078
        /*054c*/ 	.short	0x010a
        /*054e*/ 	.byte	0x07
	.zero		1


	//   ....[70]....
        /*0550*/ 	.word	0x000040b0
        /*0554*/ 	.word	0x000000ff
        /*0558*/ 	.word	0x00000060
        /*055c*/ 	.short	0x010a
        /*055e*/ 	.byte	0x07
	.zero		1


	//   ....[71]....
        /*0560*/ 	.word	0x00004280
        /*0564*/ 	.word	0x000000ff
        /*0568*/ 	.word	0x00000050
        /*056c*/ 	.short	0x010b
        /*056e*/ 	.byte	0x07
	.zero		1


	//   ....[72]....
        /*0570*/ 	.word	0x000042f0
        /*0574*/ 	.word	0x000000ff
        /*0578*/ 	.word	0x00000000
        /*057c*/ 	.short	0x0101
        /*057e*/ 	.byte	0x08
	.zero		1


	//   ....[73]....
        /*0580*/ 	.word	0x00004320
        /*0584*/ 	.word	0x000000ff
        /*0588*/ 	.word	0x00000068
        /*058c*/ 	.short	0x010a
        /*058e*/ 	.byte	0x07
	.zero		1


	//   ....[74]....
        /*0590*/ 	.word	0x00004530
        /*0594*/ 	.word	0x000000ff
        /*0598*/ 	.word	0x00000058
        /*059c*/ 	.short	0x010b
        /*059e*/ 	.byte	0x07
	.zero		1


	//   ....[75]....
        /*05a0*/ 	.word	0x00004550
        /*05a4*/ 	.word	0x000000ff
        /*05a8*/ 	.word	0x00000000
        /*05ac*/ 	.short	0x0101
        /*05ae*/ 	.byte	0x0d
	.zero		1


	//   ....[76]....
        /*05b0*/ 	.word	0x00004580
        /*05b4*/ 	.word	0x000000ff
        /*05b8*/ 	.word	0x00000060
        /*05bc*/ 	.short	0x010a
        /*05be*/ 	.byte	0x07
	.zero		1


	//   ....[77]....
        /*05c0*/ 	.word	0x000045c0
        /*05c4*/ 	.word	0x00000000
        /*05c8*/ 	.word	0x00000068
        /*05cc*/ 	.short	0x010a
        /*05ce*/ 	.byte	0xff
	.zero		1


	//   ....[78]....
        /*05d0*/ 	.word	0x00004900
        /*05d4*/ 	.word	0x00000000
        /*05d8*/ 	.word	0x00000080
        /*05dc*/ 	.short	0x010a
        /*05de*/ 	.byte	0xff
	.zero		1


	//   ....[79]....
        /*05e0*/ 	.word	0x00004a10
        /*05e4*/ 	.word	0x00000000
        /*05e8*/ 	.word	0x00000000
        /*05ec*/ 	.short	0x0101
        /*05ee*/ 	.byte	0xff
	.zero		1


	//   ....[80]....
        /*05f0*/ 	.word	0x00005460
        /*05f4*/ 	.word	0x00000000
        /*05f8*/ 	.word	0x00000050
        /*05fc*/ 	.short	0x010a
        /*05fe*/ 	.byte	0xff
	.zero		1


	//   ....[81]....
        /*0600*/ 	.word	0x000054d0
        /*0604*/ 	.word	0x00000071
        /*0608*/ 	.word	0x000000a0
        /*060c*/ 	.short	0x010a
        /*060e*/ 	.byte	0xff
	.zero		1


	//   ....[82]....
        /*0610*/ 	.word	0x000055b0
        /*0614*/ 	.word	0x00000000
        /*0618*/ 	.word	0x00000050
        /*061c*/ 	.short	0x010a
        /*061e*/ 	.byte	0xff
	.zero		1


	//   ....[83]....
        /*0620*/ 	.word	0x000056f0
        /*0624*/ 	.word	0x00000000
        /*0628*/ 	.word	0x00000000
        /*062c*/ 	.short	0x0101
        /*062e*/ 	.byte	0xff
	.zero		1


	//   ....[84]....
        /*0630*/ 	.word	0x00005750
        /*0634*/ 	.word	0x00000071
        /*0638*/ 	.word	0x000000a0
        /*063c*/ 	.short	0x010a
        /*063e*/ 	.byte	0xff
	.zero		1


	//   ....[85]....
        /*0640*/ 	.word	0x000062a0
        /*0644*/ 	.word	0x00000020
        /*0648*/ 	.word	0x00000050
        /*064c*/ 	.short	0x010a
        /*064e*/ 	.byte	0xff
	.zero		1


	//   ....[86]....
        /*0650*/ 	.word	0x00006360
        /*0654*/ 	.word	0x00000020
        /*0658*/ 	.word	0x00000050
        /*065c*/ 	.short	0x010a
        /*065e*/ 	.byte	0xff
	.zero		1


	//   ....[87]....
        /*0660*/ 	.word	0x00006480
        /*0664*/ 	.word	0x00000003
        /*0668*/ 	.word	0x00000000
        /*066c*/ 	.short	0x0101
        /*066e*/ 	.byte	0xff
	.zero		1


	//   ....[88]....
        /*0670*/ 	.word	0x000068c0
        /*0674*/ 	.word	0x000000ff
        /*0678*/ 	.word	0x00000000
        /*067c*/ 	.short	0x0101
        /*067e*/ 	.byte	0x05
	.zero		1


	//   ....[89]....
        /*0680*/ 	.word	0x00007100
        /*0684*/ 	.word	0x00000003
        /*0688*/ 	.word	0x000000f0
        /*068c*/ 	.short	0x010a
        /*068e*/ 	.byte	0xff
	.zero		1


	//   ....[90]....
        /*0690*/ 	.word	0x00007160
        /*0694*/ 	.word	0x00000002
        /*0698*/ 	.word	0x00000028
        /*069c*/ 	.short	0x010a
        /*069e*/ 	.byte	0xff
	.zero		1


	//   ....[91]....
        /*06a0*/ 	.word	0x000071c0
        /*06a4*/ 	.word	0x00000002
        /*06a8*/ 	.word	0x00000028
        /*06ac*/ 	.short	0x010a
        /*06ae*/ 	.byte	0xff
	.zero		1


	//   ....[92]....
        /*06b0*/ 	.word	0x00007210
        /*06b4*/ 	.word	0x00000002
        /*06b8*/ 	.word	0x00000080
        /*06bc*/ 	.short	0x010a
        /*06be*/ 	.byte	0xff
	.zero		1


	//   ....[93]....
        /*06c0*/ 	.word	0x00007270
        /*06c4*/ 	.word	0x00000000
        /*06c8*/ 	.word	0x00000000
        /*06cc*/ 	.short	0x010a
        /*06ce*/ 	.byte	0xff
	.zero		1


	//   ....[94]....
        /*06d0*/ 	.word	0x000072d0
        /*06d4*/ 	.word	0x00000000
        /*06d8*/ 	.word	0x00000000
        /*06dc*/ 	.short	0x010a
        /*06de*/ 	.byte	0xff
	.zero		1


	//   ....[95]....
        /*06e0*/ 	.word	0x00007330
        /*06e4*/ 	.word	0x00000000
        /*06e8*/ 	.word	0x00000000
        /*06ec*/ 	.short	0x010a
        /*06ee*/ 	.byte	0xff
	.zero		1


	//   ....[96]....
        /*06f0*/ 	.word	0x00007390
        /*06f4*/ 	.word	0x00000000
        /*06f8*/ 	.word	0x00000000
        /*06fc*/ 	.short	0x010a
        /*06fe*/ 	.byte	0xff
	.zero		1


	//   ....[97]....
        /*0700*/ 	.word	0x000073e0
        /*0704*/ 	.word	0x00000000
        /*0708*/ 	.word	0x000000e0
        /*070c*/ 	.short	0x010a
        /*070e*/ 	.byte	0xff
	.zero		1


	//   ....[98]....
        /*0710*/ 	.word	0x00007440
        /*0714*/ 	.word	0x00000000
        /*0718*/ 	.word	0x00000090
        /*071c*/ 	.short	0x010a
        /*071e*/ 	.byte	0xff
	.zero		1


	//   ....[99]....
        /*0720*/ 	.word	0x00007490
        /*0724*/ 	.word	0x00000000
        /*0728*/ 	.word	0x00000080
        /*072c*/ 	.short	0x010a
        /*072e*/ 	.byte	0xff
	.zero		1


	//   ....[100]....
        /*0730*/ 	.word	0x000074f0
        /*0734*/ 	.word	0x00000000
        /*0738*/ 	.word	0x00000090
        /*073c*/ 	.short	0x010a
        /*073e*/ 	.byte	0xff
	.zero		1


	//   ....[101]....
        /*0740*/ 	.word	0x00007540
        /*0744*/ 	.word	0x00000000
        /*0748*/ 	.word	0x00000080
        /*074c*/ 	.short	0x010a
        /*074e*/ 	.byte	0xff
	.zero		1


	//   ....[102]....
        /*0750*/ 	.word	0x000075a0
        /*0754*/ 	.word	0x00000003
        /*0758*/ 	.word	0x000000c0
        /*075c*/ 	.short	0x010a
        /*075e*/ 	.byte	0xff
	.zero		1


	//   ....[103]....
        /*0760*/ 	.word	0x00007600
        /*0764*/ 	.word	0x00000000
        /*0768*/ 	.word	0x00000000
        /*076c*/ 	.short	0x010a
        /*076e*/ 	.byte	0xff
	.zero		1


	//   ....[104]....
        /*0770*/ 	.word	0x00007660
        /*0774*/ 	.word	0x00000000
        /*0778*/ 	.word	0x00000000
        /*077c*/ 	.short	0x010a
        /*077e*/ 	.byte	0xff
	.zero		1


	//   ....[105]....
        /*0780*/ 	.word	0x000076c0
        /*0784*/ 	.word	0x00000000
        /*0788*/ 	.word	0x00000000
        /*078c*/ 	.short	0x010a
        /*078e*/ 	.byte	0xff
	.zero		1


	//   ....[106]....
        /*0790*/ 	.word	0x00007720
        /*0794*/ 	.word	0x00000000
        /*0798*/ 	.word	0x00000000
        /*079c*/ 	.short	0x010a
        /*079e*/ 	.byte	0xff
	.zero		1


	//   ....[107]....
        /*07a0*/ 	.word	0x00007780
        /*07a4*/ 	.word	0x00000000
        /*07a8*/ 	.word	0x00000000
        /*07ac*/ 	.short	0x010a
        /*07ae*/ 	.byte	0xff
	.zero		1


	//   ....[108]....
        /*07b0*/ 	.word	0x000077d0
        /*07b4*/ 	.word	0x00000000
        /*07b8*/ 	.word	0x00000080
        /*07bc*/ 	.short	0x010a
        /*07be*/ 	.byte	0xff
	.zero		1


	//   ....[109]....
        /*07c0*/ 	.word	0x00007830
        /*07c4*/ 	.word	0x00000000
        /*07c8*/ 	.word	0x00000078
        /*07cc*/ 	.short	0x010a
        /*07ce*/ 	.byte	0xff
	.zero		1


	//   ....[110]....
        /*07d0*/ 	.word	0x00007890
        /*07d4*/ 	.word	0x00000003
        /*07d8*/ 	.word	0x00000060
        /*07dc*/ 	.short	0x010a
        /*07de*/ 	.byte	0xff
	.zero		1


	//   ....[111]....
        /*07e0*/ 	.word	0x000078f0
        /*07e4*/ 	.word	0x00000003
        /*07e8*/ 	.word	0x00000068
        /*07ec*/ 	.short	0x010a
        /*07ee*/ 	.byte	0xff
	.zero		1


	//   ....[112]....
        /*07f0*/ 	.word	0x00007950
        /*07f4*/ 	.word	0x00000000
        /*07f8*/ 	.word	0x00000060
        /*07fc*/ 	.short	0x010a
        /*07fe*/ 	.byte	0xff
	.zero		1


	//   ....[113]....
        /*0800*/ 	.word	0x000079a0
        /*0804*/ 	.word	0x00000000
        /*0808*/ 	.word	0x00000080
        /*080c*/ 	.short	0x010a
        /*080e*/ 	.byte	0xff
	.zero		1


	//   ....[114]....
        /*0810*/ 	.word	0x000079f0
        /*0814*/ 	.word	0x00000000
        /*0818*/ 	.word	0x00000050
        /*081c*/ 	.short	0x010a
        /*081e*/ 	.byte	0xff
	.zero		1


	//   ....[115]....
        /*0820*/ 	.word	0x00007a40
        /*0824*/ 	.word	0x00000071
        /*0828*/ 	.word	0x000000a0
        /*082c*/ 	.short	0x010a
        /*082e*/ 	.byte	0xff
	.zero		1


	//   ....[116]....
        /*0830*/ 	.word	0x00007a90
        /*0834*/ 	.word	0x00000020
        /*0838*/ 	.word	0x00000050
        /*083c*/ 	.short	0x010a
        /*083e*/ 	.byte	0xff
	.zero		1


	//----- nvinfo : EIATTR_NUM_MBARRIERS
	.align		4
.L_47:
        /*0840*/ 	.byte	0x03, 0x38
        /*0842*/ 	.short	0x0020


	//----- nvinfo : EIATTR_EXIT_INSTR_OFFSETS
	.align		4
        /*0844*/ 	.byte	0x04, 0x1c
        /*0846*/ 	.short	(.L_49 - .L_48)


	//   ....[0]....
.L_48:
        /*0848*/ 	.word	0x00002580


	//   ....[1]....
        /*084c*/ 	.word	0x00002a70


	//   ....[2]....
        /*0850*/ 	.word	0x00002ad0


	//   ....[3]....
        /*0854*/ 	.word	0x000038e0


	//   ....[4]....
        /*0858*/ 	.word	0x000045f0


	//   ....[5]....
        /*085c*/ 	.word	0x00004630


	//   ....[6]....
        /*0860*/ 	.word	0x000070f0


	//----- nvinfo : EIATTR_MAX_THREADS
	.align		4
.L_49:
        /*0864*/ 	.byte	0x04, 0x05
        /*0866*/ 	.short	(.L_51 - .L_50)
.L_50:
        /*0868*/ 	.word	0x00000100
        /*086c*/ 	.word	0x00000001
        /*0870*/ 	.word	0x00000001


	//----- nvinfo : EIATTR_CRS_STACK_SIZE
	.align		4
.L_51:
        /*0874*/ 	.byte	0x04, 0x1e
        /*0876*/ 	.short	(.L_53 - .L_52)
.L_52:
        /*0878*/ 	.word	0x00000000


	//----- nvinfo : EIATTR_CBANK_PARAM_SIZE
	.align		4
.L_53:
        /*087c*/ 	.byte	0x03, 0x19
        /*087e*/ 	.short	0x0800


	//----- nvinfo : EIATTR_PARAM_CBANK
	.align		4
        /*0880*/ 	.byte	0x04, 0x0a
        /*0882*/ 	.short	(.L_55 - .L_54)
	.align		4
.L_54:
        /*0884*/ 	.word	index@(.nv.constant0._ZN7cutlass13device_kernelINS_4gemm6kernel13GemmUniversalIN4cute5tupleIJiiiiEEENS1_10collective13CollectiveMmaINS1_35MainloopSm100TmaUmmaWarpSpecializedILi5ELi2ELi4ENS5_IJNS4_1CILi1EEESB_SB_EEEEENS5_IJNSA_ILi64EEENSA_ILi128EEENSA_ILi32EEEEEENS_12float_e5m2_tENS5_IJlSB_lEEESI_SJ_NS4_8TiledMMAINS4_8MMA_AtomIJNS4_10MMA_TraitsINS4_19SM100_MMA_F8F6F4_SSEJSI_SI_fSE_SF_NS4_17integral_constantINS4_4UMMA5MajorELSQ_0EEESR_NSO_INSP_7ScaleInELSS_0EEEST_EEEEEENS4_6LayoutISC_NS5_IJNSA_ILi0EEESX_SX_EEEEENS5_IJNS4_10UnderscoreES10_S10_EEEEENS4_13SM90_TMA_LOADENS4_14ComposedLayoutINS4_7SwizzleILi1ELi4ELi3EEENS4_18smem_ptr_flag_bitsILi8EEENSW_INS5_IJNSA_ILi8EEESG_EEENS5_IJSG_SB_EEEEEEEvNS4_8identityES13_S1D_vS1E_EENS_8epilogue10collective18CollectiveEpilogueINS1G_23Sm100TmaWarpSpecializedILi2ELi2ELi32ELb0ELb0EEEJSH_NS5_IJNSW_ISE_SB_EES1L_EEESI_SJ_SI_SJ_NS1G_6fusion15FusionCallbacksIS1K_NS1N_17LinearCombinationISI_fSI_fLNS_15FloatRoundStyleE2EEESH_S1M_JEEENS4_5SM1004TMEM4LOAD26SM100_TMEM_LOAD_16dp32b32xES13_NS14_INS15_ILi2ELi4ELi3EEES18_NSW_INS5_IJS19_SE_EEENS5_IJSE_SB_EEEEEEENS4_39AutoVectorizingCopyWithAssumedAlignmentILi128EEENS4_14SM90_TMA_STOREES21_S23_S23_EEEvvEEEEvNT_6ParamsE)
        /*0888*/ 	.short	0x0380
        /*088a*/ 	.short	0x0800


	//----- nvinfo : EIATTR_SW_WAR
	.align		4
.L_55:
        /*088c*/ 	.byte	0x04, 0x36
        /*088e*/ 	.short	(.L_57 - .L_56)
.L_56:
        /*0890*/ 	.word	0x00000008
.L_57:


//--------------------- .nv.callgraph             --------------------------
	.section	.nv.callgraph,"",@"SHT_CUDA_CALLGRAPH"
	.align	4
	.sectionentsize	8
	.align		4
        /*0000*/ 	.word	0x00000000
	.align		4
        /*0004*/ 	.word	0xffffffff
	.align		4
        /*0008*/ 	.word	index@(_ZN7cutlass13device_kernelINS_4gemm6kernel13GemmUniversalIN4cute5tupleIJiiiiEEENS1_10collective13CollectiveMmaINS1_35MainloopSm100TmaUmmaWarpSpecializedILi5ELi2ELi4ENS5_IJNS4_1CILi1EEESB_SB_EEEEENS5_IJNSA_ILi64EEENSA_ILi128EEENSA_ILi32EEEEEENS_12float_e5m2_tENS5_IJlSB_lEEESI_SJ_NS4_8TiledMMAINS4_8MMA_AtomIJNS4_10MMA_TraitsINS4_19SM100_MMA_F8F6F4_SSEJSI_SI_fSE_SF_NS4_17integral_constantINS4_4UMMA5MajorELSQ_0EEESR_NSO_INSP_7ScaleInELSS_0EEEST_EEEEEENS4_6LayoutISC_NS5_IJNSA_ILi0EEESX_SX_EEEEENS5_IJNS4_10UnderscoreES10_S10_EEEEENS4_13SM90_TMA_LOADENS4_14ComposedLayoutINS4_7SwizzleILi1ELi4ELi3EEENS4_18smem_ptr_flag_bitsILi8EEENSW_INS5_IJNSA_ILi8EEESG_EEENS5_IJSG_SB_EEEEEEEvNS4_8identityES13_S1D_vS1E_EENS_8epilogue10collective18CollectiveEpilogueINS1G_23Sm100TmaWarpSpecializedILi2ELi2ELi32ELb0ELb0EEEJSH_NS5_IJNSW_ISE_SB_EES1L_EEESI_SJ_SI_SJ_NS1G_6fusion15FusionCallbacksIS1K_NS1N_17LinearCombinationISI_fSI_fLNS_15FloatRoundStyleE2EEESH_S1M_JEEENS4_5SM1004TMEM4LOAD26SM100_TMEM_LOAD_16dp32b32xES13_NS14_INS15_ILi2ELi4ELi3EEES18_NSW_INS5_IJS19_SE_EEENS5_IJSE_SB_EEEEEEENS4_39AutoVectorizingCopyWithAssumedAlignmentILi128EEENS4_14SM90_TMA_STOREES21_S23_S23_EEEvvEEEEvNT_6ParamsE)
	.align		4
        /*000c*/ 	.word	index@(__assertfail)
	.align		4
        /*0010*/ 	.word	0x00000000
	.align		4
        /*0014*/ 	.word	0xfffffffe
	.align		4
        /*0018*/ 	.word	0x00000000
	.align		4
        /*001c*/ 	.word	0xfffffffd
	.align		4
        /*0020*/ 	.word	0x00000000
	.align		4
        /*0024*/ 	.word	0xfffffffc


//--------------------- .nv.constant4             --------------------------
	.section	.nv.constant4,"a",@progbits
	.align	8
	.align		8
.nv.constant4:
        /*0000*/ 	.dword	__assertfail
	.align		8
        /*0008*/ 	.dword	__unnamed_1
	.align		8
        /*0010*/ 	.dword	__unnamed_2
	.align		8
        /*0018*/ 	.dword	_ZN39_INTERNAL_20c0835a_4_k_cu_b0854ee0_91644cuda3std3__45__cpo5beginE
	.align		8
        /*0020*/ 	.dword	_ZN39_INTERNAL_20c0835a_4_k_cu_b0854ee0_91644cuda3std3__45__cpo3endE
	.align		8
        /*0028*/ 	.dword	_ZN39_INTERNAL_20c0835a_4_k_cu_b0854ee0_91644cuda3std3__45__cpo6cbeginE
	.align		8
        /*0030*/ 	.dword	_ZN39_INTERNAL_20c0835a_4_k_cu_b0854ee0_91644cuda3std3__45__cpo4cendE
	.align		8
        /*0038*/ 	.dword	_ZN39_INTERNAL_20c0835a_4_k_cu_b0854ee0_91644cuda3std3__441_GLOBAL__N__20c0835a_4_k_cu_b0854ee0_91646ignoreE
	.align		8
        /*0040*/ 	.dword	_ZN39_INTERNAL_20c0835a_4_k_cu_b0854ee0_91644cuda3std3__419piecewise_constructE
	.align		8
        /*0048*/ 	.dword	_ZN39_INTERNAL_20c0835a_4_k_cu_b0854ee0_91644cuda3std3__48in_placeE
	.align		8
        /*0050*/ 	.dword	_ZN39_INTERNAL_20c0835a_4_k_cu_b0854ee0_91644cuda3std6ranges3__45__cpo4swapE
	.align		8
        /*0058*/ 	.dword	_ZN39_INTERNAL_20c0835a_4_k_cu_b0854ee0_91644cuda3std6ranges3__45__cpo9iter_moveE
	.align		8
        /*0060*/ 	.dword	_ZN39_INTERNAL_20c0835a_4_k_cu_b0854ee0_91644cute7productE
	.align		8
        /*0068*/ 	.dword	_ZN39_INTERNAL_20c0835a_4_k_cu_b0854ee0_91644cute1_E
	.align		8
        /*0070*/ 	.dword	$str$25
	.align		8
        /*0078*/ 	.dword	$str$26
	.align		8
        /*0080*/ 	.dword	$str$27
	.align		8
        /*0088*/ 	.dword	$str$28


//--------------------- .text._ZN7cutlass13device_kernelINS_4gemm6kernel13GemmUniversalIN4cute5tupleIJiiiiEEENS1_10collective13CollectiveMmaINS1_35MainloopSm100TmaUmmaWarpSpecializedILi5ELi2ELi4ENS5_IJNS4_1CILi1EEESB_SB_EEEEENS5_IJNSA_ILi64EEENSA_ILi128EEENSA_ILi32EEEEEENS_12float_e5m2_tENS5_IJlSB_lEEESI_SJ_NS4_8TiledMMAINS4_8MMA_AtomIJNS4_10MMA_TraitsINS4_19SM100_MMA_F8F6F4_SSEJSI_SI_fSE_SF_NS4_17integral_constantINS4_4UMMA5MajorELSQ_0EEESR_NSO_INSP_7ScaleInELSS_0EEEST_EEEEEENS4_6LayoutISC_NS5_IJNSA_ILi0EEESX_SX_EEEEENS5_IJNS4_10UnderscoreES10_S10_EEEEENS4_13SM90_TMA_LOADENS4_14ComposedLayoutINS4_7SwizzleILi1ELi4ELi3EEENS4_18smem_ptr_flag_bitsILi8EEENSW_INS5_IJNSA_ILi8EEESG_EEENS5_IJSG_SB_EEEEEEEvNS4_8identityES13_S1D_vS1E_EENS_8epilogue10collective18CollectiveEpilogueINS1G_23Sm100TmaWarpSpecializedILi2ELi2ELi32ELb0ELb0EEEJSH_NS5_IJNSW_ISE_SB_EES1L_EEESI_SJ_SI_SJ_NS1G_6fusion15FusionCallbacksIS1K_NS1N_17LinearCombinationISI_fSI_fLNS_15FloatRoundStyleE2EEESH_S1M_JEEENS4_5SM1004TMEM4LOAD26SM100_TMEM_LOAD_16dp32b32xES13_NS14_INS15_ILi2ELi4ELi3EEES18_NSW_INS5_IJS19_SE_EEENS5_IJSE_SB_EEEEEEENS4_39AutoVectorizingCopyWithAssumedAlignmentILi128EEENS4_14SM90_TMA_STOREES21_S23_S23_EEEvvEEEEvNT_6ParamsE --------------------------
	.section	.text._ZN7cutlass13device_kernelINS_4gemm6kernel13GemmUniversalIN4cute5tupleIJiiiiEEENS1_10collective13CollectiveMmaINS1_35MainloopSm100TmaUmmaWarpSpecializedILi5ELi2ELi4ENS5_IJNS4_1CILi1EEESB_SB_EEEEENS5_IJNSA_ILi64EEENSA_ILi128EEENSA_ILi32EEEEEENS_12float_e5m2_tENS5_IJlSB_lEEESI_SJ_NS4_8TiledMMAINS4_8MMA_AtomIJNS4_10MMA_TraitsINS4_19SM100_MMA_F8F6F4_SSEJSI_SI_fSE_SF_NS4_17integral_constantINS4_4UMMA5MajorELSQ_0EEESR_NSO_INSP_7ScaleInELSS_0EEEST_EEEEEENS4_6LayoutISC_NS5_IJNSA_ILi0EEESX_SX_EEEEENS5_IJNS4_10UnderscoreES10_S10_EEEEENS4_13SM90_TMA_LOADENS4_14ComposedLayoutINS4_7SwizzleILi1ELi4ELi3EEENS4_18smem_ptr_flag_bitsILi8EEENSW_INS5_IJNSA_ILi8EEESG_EEENS5_IJSG_SB_EEEEEEEvNS4_8identityES13_S1D_vS1E_EENS_8epilogue10collective18CollectiveEpilogueINS1G_23Sm100TmaWarpSpecializedILi2ELi2ELi32ELb0ELb0EEEJSH_NS5_IJNSW_ISE_SB_EES1L_EEESI_SJ_SI_SJ_NS1G_6fusion15FusionCallbacksIS1K_NS1N_17LinearCombinationISI_fSI_fLNS_15FloatRoundStyleE2EEESH_S1M_JEEENS4_5SM1004TMEM4LOAD26SM100_TMEM_LOAD_16dp32b32xES13_NS14_INS15_ILi2ELi4ELi3EEES18_NSW_INS5_IJS19_SE_EEENS5_IJSE_SB_EEEEEEENS4_39AutoVectorizingCopyWithAssumedAlignmentILi128EEENS4_14SM90_TMA_STOREES21_S23_S23_EEEvvEEEEvNT_6ParamsE,"ax",@progbits
	.align	128
.text._ZN7cutlass13device_kernelINS_4gemm6kernel13GemmUniversalIN4cute5tupleIJiiiiEEENS1_10collective13CollectiveMmaINS1_35MainloopSm100TmaUmmaWarpSpecializedILi5ELi2ELi4ENS5_IJNS4_1CILi1EEESB_SB_EEEEENS5_IJNSA_ILi64EEENSA_ILi128EEENSA_ILi32EEEEEENS_12float_e5m2_tENS5_IJlSB_lEEESI_SJ_NS4_8TiledMMAINS4_8MMA_AtomIJNS4_10MMA_TraitsINS4_19SM100_MMA_F8F6F4_SSEJSI_SI_fSE_SF_NS4_17integral_constantINS4_4UMMA5MajorELSQ_0EEESR_NSO_INSP_7ScaleInELSS_0EEEST_EEEEEENS4_6LayoutISC_NS5_IJNSA_ILi0EEESX_SX_EEEEENS5_IJNS4_10UnderscoreES10_S10_EEEEENS4_13SM90_TMA_LOADENS4_14ComposedLayoutINS4_7SwizzleILi1ELi4ELi3EEENS4_18smem_ptr_flag_bitsILi8EEENSW_INS5_IJNSA_ILi8EEESG_EEENS5_IJSG_SB_EEEEEEEvNS4_8identityES13_S1D_vS1E_EENS_8epilogue10collective18CollectiveEpilogueINS1G_23Sm100TmaWarpSpecializedILi2ELi2ELi32ELb0ELb0EEEJSH_NS5_IJNSW_ISE_SB_EES1L_EEESI_SJ_SI_SJ_NS1G_6fusion15FusionCallbacksIS1K_NS1N_17LinearCombinationISI_fSI_fLNS_15FloatRoundStyleE2EEESH_S1M_JEEENS4_5SM1004TMEM4LOAD26SM100_TMEM_LOAD_16dp32b32xES13_NS14_INS15_ILi2ELi4ELi3EEES18_NSW_INS5_IJS19_SE_EEENS5_IJSE_SB_EEEEEEENS4_39AutoVectorizingCopyWithAssumedAlignmentILi128EEENS4_14SM90_TMA_STOREES21_S23_S23_EEEvvEEEEvNT_6ParamsE:
        .type           _ZN7cutlass13device_kernelINS_4gemm6kernel13GemmUniversalIN4cute5tupleIJiiiiEEENS1_10collective13CollectiveMmaINS1_35MainloopSm100TmaUmmaWarpSpecializedILi5ELi2ELi4ENS5_IJNS4_1CILi1EEESB_SB_EEEEENS5_IJNSA_ILi64EEENSA_ILi128EEENSA_ILi32EEEEEENS_12float_e5m2_tENS5_IJlSB_lEEESI_SJ_NS4_8TiledMMAINS4_8MMA_AtomIJNS4_10MMA_TraitsINS4_19SM100_MMA_F8F6F4_SSEJSI_SI_fSE_SF_NS4_17integral_constantINS4_4UMMA5MajorELSQ_0EEESR_NSO_INSP_7ScaleInELSS_0EEEST_EEEEEENS4_6LayoutISC_NS5_IJNSA_ILi0EEESX_SX_EEEEENS5_IJNS4_10UnderscoreES10_S10_EEEEENS4_13SM90_TMA_LOADENS4_14ComposedLayoutINS4_7SwizzleILi1ELi4ELi3EEENS4_18smem_ptr_flag_bitsILi8EEENSW_INS5_IJNSA_ILi8EEESG_EEENS5_IJSG_SB_EEEEEEEvNS4_8identityES13_S1D_vS1E_EENS_8epilogue10collective18CollectiveEpilogueINS1G_23Sm100TmaWarpSpecializedILi2ELi2ELi32ELb0ELb0EEEJSH_NS5_IJNSW_ISE_SB_EES1L_EEESI_SJ_SI_SJ_NS1G_6fusion15FusionCallbacksIS1K_NS1N_17LinearCombinationISI_fSI_fLNS_15FloatRoundStyleE2EEESH_S1M_JEEENS4_5SM1004TMEM4LOAD26SM100_TMEM_LOAD_16dp32b32xES13_NS14_INS15_ILi2ELi4ELi3EEES18_NSW_INS5_IJS19_SE_EEENS5_IJSE_SB_EEEEEEENS4_39AutoVectorizingCopyWithAssumedAlignmentILi128EEENS4_14SM90_TMA_STOREES21_S23_S23_EEEvvEEEEvNT_6ParamsE,@function
        .size           _ZN7cutlass13device_kernelINS_4gemm6kernel13GemmUniversalIN4cute5tupleIJiiiiEEENS1_10collective13CollectiveMmaINS1_35MainloopSm100TmaUmmaWarpSpecializedILi5ELi2ELi4ENS5_IJNS4_1CILi1EEESB_SB_EEEEENS5_IJNSA_ILi64EEENSA_ILi128EEENSA_ILi32EEEEEENS_12float_e5m2_tENS5_IJlSB_lEEESI_SJ_NS4_8TiledMMAINS4_8MMA_AtomIJNS4_10MMA_TraitsINS4_19SM100_MMA_F8F6F4_SSEJSI_SI_fSE_SF_NS4_17integral_constantINS4_4UMMA5MajorELSQ_0EEESR_NSO_INSP_7ScaleInELSS_0EEEST_EEEEEENS4_6LayoutISC_NS5_IJNSA_ILi0EEESX_SX_EEEEENS5_IJNS4_10UnderscoreES10_S10_EEEEENS4_13SM90_TMA_LOADENS4_14ComposedLayoutINS4_7SwizzleILi1ELi4ELi3EEENS4_18smem_ptr_flag_bitsILi8EEENSW_INS5_IJNSA_ILi8EEESG_EEENS5_IJSG_SB_EEEEEEEvNS4_8identityES13_S1D_vS1E_EENS_8epilogue10collective18CollectiveEpilogueINS1G_23Sm100TmaWarpSpecializedILi2ELi2ELi32ELb0ELb0EEEJSH_NS5_IJNSW_ISE_SB_EES1L_EEESI_SJ_SI_SJ_NS1G_6fusion15FusionCallbacksIS1K_NS1N_17LinearCombinationISI_fSI_fLNS_15FloatRoundStyleE2EEESH_S1M_JEEENS4_5SM1004TMEM4LOAD26SM100_TMEM_LOAD_16dp32b32xES13_NS14_INS15_ILi2ELi4ELi3EEES18_NSW_INS5_IJS19_SE_EEENS5_IJSE_SB_EEEEEEENS4_39AutoVectorizingCopyWithAssumedAlignmentILi128EEENS4_14SM90_TMA_STOREES21_S23_S23_EEEvvEEEEvNT_6ParamsE,(.L_x_145 - _ZN7cutlass13device_kernelINS_4gemm6kernel13GemmUniversalIN4cute5tupleIJiiiiEEENS1_10collective13CollectiveMmaINS1_35MainloopSm100TmaUmmaWarpSpecializedILi5ELi2ELi4ENS5_IJNS4_1CILi1EEESB_SB_EEEEENS5_IJNSA_ILi64EEENSA_ILi128EEENSA_ILi32EEEEEENS_12float_e5m2_tENS5_IJlSB_lEEESI_SJ_NS4_8TiledMMAINS4_8MMA_AtomIJNS4_10MMA_TraitsINS4_19SM100_MMA_F8F6F4_SSEJSI_SI_fSE_SF_NS4_17integral_constantINS4_4UMMA5MajorELSQ_0EEESR_NSO_INSP_7ScaleInELSS_0EEEST_EEEEEENS4_6LayoutISC_NS5_IJNSA_ILi0EEESX_SX_EEEEENS5_IJNS4_10UnderscoreES10_S10_EEEEENS4_13SM90_TMA_LOADENS4_14ComposedLayoutINS4_7SwizzleILi1ELi4ELi3EEENS4_18smem_ptr_flag_bitsILi8EEENSW_INS5_IJNSA_ILi8EEESG_EEENS5_IJSG_SB_EEEEEEEvNS4_8identityES13_S1D_vS1E_EENS_8epilogue10collective18CollectiveEpilogueINS1G_23Sm100TmaWarpSpecializedILi2ELi2ELi32ELb0ELb0EEEJSH_NS5_IJNSW_ISE_SB_EES1L_EEESI_SJ_SI_SJ_NS1G_6fusion15FusionCallbacksIS1K_NS1N_17LinearCombinationISI_fSI_fLNS_15FloatRoundStyleE2EEESH_S1M_JEEENS4_5SM1004TMEM4LOAD26SM100_TMEM_LOAD_16dp32b32xES13_NS14_INS15_ILi2ELi4ELi3EEES18_NSW_INS5_IJS19_SE_EEENS5_IJSE_SB_EEEEEEENS4_39AutoVectorizingCopyWithAssumedAlignmentILi128EEENS4_14SM90_TMA_STOREES21_S23_S23_EEEvvEEEEvNT_6ParamsE)
        .other          _ZN7cutlass13device_kernelINS_4gemm6kernel13GemmUniversalIN4cute5tupleIJiiiiEEENS1_10collective13CollectiveMmaINS1_35MainloopSm100TmaUmmaWarpSpecializedILi5ELi2ELi4ENS5_IJNS4_1CILi1EEESB_SB_EEEEENS5_IJNSA_ILi64EEENSA_ILi128EEENSA_ILi32EEEEEENS_12float_e5m2_tENS5_IJlSB_lEEESI_SJ_NS4_8TiledMMAINS4_8MMA_AtomIJNS4_10MMA_TraitsINS4_19SM100_MMA_F8F6F4_SSEJSI_SI_fSE_SF_NS4_17integral_constantINS4_4UMMA5MajorELSQ_0EEESR_NSO_INSP_7ScaleInELSS_0EEEST_EEEEEENS4_6LayoutISC_NS5_IJNSA_ILi0EEESX_SX_EEEEENS5_IJNS4_10UnderscoreES10_S10_EEEEENS4_13SM90_TMA_LOADENS4_14ComposedLayoutINS4_7SwizzleILi1ELi4ELi3EEENS4_18smem_ptr_flag_bitsILi8EEENSW_INS5_IJNSA_ILi8EEESG_EEENS5_IJSG_SB_EEEEEEEvNS4_8identityES13_S1D_vS1E_EENS_8epilogue10collective18CollectiveEpilogueINS1G_23Sm100TmaWarpSpecializedILi2ELi2ELi32ELb0ELb0EEEJSH_NS5_IJNSW_ISE_SB_EES1L_EEESI_SJ_SI_SJ_NS1G_6fusion15FusionCallbacksIS1K_NS1N_17LinearCombinationISI_fSI_fLNS_15FloatRoundStyleE2EEESH_S1M_JEEENS4_5SM1004TMEM4LOAD26SM100_TMEM_LOAD_16dp32b32xES13_NS14_INS15_ILi2ELi4ELi3EEES18_NSW_INS5_IJS19_SE_EEENS5_IJSE_SB_EEEEEEENS4_39AutoVectorizingCopyWithAssumedAlignmentILi128EEENS4_14SM90_TMA_STOREES21_S23_S23_EEEvvEEEEvNT_6ParamsE,@"STO_CUDA_ENTRY STV_DEFAULT"
_ZN7cutlass13device_kernelINS_4gemm6kernel13GemmUniversalIN4cute5tupleIJiiiiEEENS1_10collective13CollectiveMmaINS1_35MainloopSm100TmaUmmaWarpSpecializedILi5ELi2ELi4ENS5_IJNS4_1CILi1EEESB_SB_EEEEENS5_IJNSA_ILi64EEENSA_ILi128EEENSA_ILi32EEEEEENS_12float_e5m2_tENS5_IJlSB_lEEESI_SJ_NS4_8TiledMMAINS4_8MMA_AtomIJNS4_10MMA_TraitsINS4_19SM100_MMA_F8F6F4_SSEJSI_SI_fSE_SF_NS4_17integral_constantINS4_4UMMA5MajorELSQ_0EEESR_NSO_INSP_7ScaleInELSS_0EEEST_EEEEEENS4_6LayoutISC_NS5_IJNSA_ILi0EEESX_SX_EEEEENS5_IJNS4_10UnderscoreES10_S10_EEEEENS4_13SM90_TMA_LOADENS4_14ComposedLayoutINS4_7SwizzleILi1ELi4ELi3EEENS4_18smem_ptr_flag_bitsILi8EEENSW_INS5_IJNSA_ILi8EEESG_EEENS5_IJSG_SB_EEEEEEEvNS4_8identityES13_S1D_vS1E_EENS_8epilogue10collective18CollectiveEpilogueINS1G_23Sm100TmaWarpSpecializedILi2ELi2ELi32ELb0ELb0EEEJSH_NS5_IJNSW_ISE_SB_EES1L_EEESI_SJ_SI_SJ_NS1G_6fusion15FusionCallbacksIS1K_NS1N_17LinearCombinationISI_fSI_fLNS_15FloatRoundStyleE2EEESH_S1M_JEEENS4_5SM1004TMEM4LOAD26SM100_TMEM_LOAD_16dp32b32xES13_NS14_INS15_ILi2ELi4ELi3EEES18_NSW_INS5_IJS19_SE_EEENS5_IJSE_SB_EEEEEEENS4_39AutoVectorizingCopyWithAssumedAlignmentILi128EEENS4_14SM90_TMA_STOREES21_S23_S23_EEEvvEEEEvNT_6ParamsE:
[----:B------:R-:W1:Y:S01]  /*0000*/  LDC R1, c[0x0][0x37c] ;  /* 0x0000df00ff017b82 */ /* 0x000e620000000800 */
[----:B------:R-:W2:Y:S01]  /*0010*/  S2R R108, SR_TID.X ;  /* 0x00000000006c7919 */ /* 0x000ea20000002100 */
[----:B------:R-:W3:Y:S01]  /*0020*/  LDCU.64 UR4, c[0x0][0x890] ;  /* 0x00011200ff0477ac */ /* 0x000ee20008000a00 */
[----:B------:R-:W-:Y:S02]  /*0030*/  PRMT R95, RZ, 0x7610, R95 ;  /* 0x00007610ff5f7816 */ /* 0x000fe4000000005f */
[----:B------:R-:W-:Y:S01]  /*0040*/  ELECT P5, URZ, PT ;  /* 0x0000000000ff782f */ /* 0x000fe200038a0000 */
[----:B------:R-:W4:Y:S01]  /*0050*/  LDCU.64 UR46, c[0x0][0x358] ;  /* 0x00006b00ff2e77ac */ /* 0x000f220008000a00 */
[----:B---3--:R-:W-:-:S04]  /*0060*/  UISETP.NE.U32.AND UP0, UPT, UR4, URZ, UPT ;  /* 0x000000ff0400728c */ /* 0x008fc8000bf05070 */
[----:B------:R-:W-:Y:S01]  /*0070*/  UISETP.NE.AND.EX UP0, UPT, UR5, URZ, UPT, UP0 ;  /* 0x000000ff0500728c */ /* 0x000fe2000bf05300 */
[----:B--2---:R-:W-:-:S05]  /*0080*/  SHF.R.U32.HI R101, RZ, 0x5, R108 ;  /* 0x00000005ff657819 */ /* 0x004fca000001166c */
[----:B------:R-:W2:Y:S02]  /*0090*/  SHFL.IDX PT, R0, R101, RZ, 0x1f ;  /* 0x00001fff65007589 */ /* 0x000ea400000e0000 */
[----:B--2---:R-:W-:Y:S01]  /*00a0*/  R2UR UR8, R0 ;  /* 0x00000000000872ca */ /* 0x004fe200000e0000 */
[----:B-1--4-:R-:W-:-:S14]  /*00b0*/  BRA.U UP0, `(.L_x_0) ;  /* 0x00000001002c7547 */ /* 0x012fdc000b800000 */
[----:B------:R-:W1:Y:S02]  /*00c0*/  LDCU.64 UR6, c[0x0][0x888] ;  /* 0x00011100ff0677ac */ /* 0x000e640008000a00 */
[----:B-1----:R-:W-:-:S04]  /*00d0*/  UISETP.NE.U32.AND UP0, UPT, UR6, URZ, UPT ;  /* 0x000000ff0600728c */ /* 0x002fc8000bf05070 */
[----:B------:R-:W-:-:S09]  /*00e0*/  UISETP.NE.AND.EX UP0, UPT, UR7, URZ, UPT, UP0 ;  /* 0x000000ff0700728c */ /* 0x000fd2000bf05300 */
[----:B------:R-:W-:Y:S05]  /*00f0*/  BRA.U !UP0, `(.L_x_1) ;  /* 0x0000000108107547 */ /* 0x000fea000b800000 */
[----:B------:R-:W1:Y:S02]  /*0100*/  LDC.64 R2, c[0x0][0x888] ;  /* 0x00022200ff027b82 */ /* 0x000e640000000a00 */
[----:B-1----:R1:W5:Y:S01]  /*0110*/  LDG.E R49, desc[UR46][R2.64] ;  /* 0x0000002e02317981 */ /* 0x002362000c1e1900 */
[----:B------:R-:W-:Y:S01]  /*0120*/  HFMA2 R95, -RZ, RZ, 0, 5.9604644775390625e-08 ;  /* 0x00000001ff5f7431 */ /* 0x000fe200000001ff */
[----:B------:R-:W-:Y:S05]  /*0130*/  BRA `(.L_x_0) ;  /* 0x00000000000c7947 */ /* 0x000fea0003800000 */
.L_x_1:
[----:B------:R-:W1:Y:S01]  /*0140*/  LDCU UR6, c[0x0][0x880] ;  /* 0x00011000ff0677ac */ /* 0x000e620008000800 */
[----:B------:R-:W-:Y:S01]  /*0150*/  HFMA2 R95, -RZ, RZ, 0, 5.9604644775390625e-08 ;  /* 0x00000001ff5f7431 */ /* 0x000fe200000001ff */
[----:B-1----:R-:W-:-:S07]  /*0160*/  MOV R49, UR6 ;  /* 0x0000000600317c02 */ /* 0x002fce0008000f00 */
.L_x_0:
[----:B------:R-:W2:Y:S02]  /*0170*/  LDCU.64 UR6, c[0x0][0x8b0] ;  /* 0x00011600ff0677ac */ /* 0x000ea40008000a00 */
[----:B--2---:R-:W-:-:S04]  /*0180*/  UISETP.NE.U32.AND UP0, UPT, UR6, URZ, UPT ;  /* 0x000000ff0600728c */ /* 0x004fc8000bf05070 */
[----:B------:R-:W-:-:S09]  /*0190*/  UISETP.NE.AND.EX UP0, UPT, UR7, URZ, UPT, UP0 ;  /* 0x000000ff0700728c */ /* 0x000fd2000bf05300 */
[----:B------:R-:W-:Y:S05]  /*01a0*/  BRA.U UP0, `(.L_x_2) ;  /* 0x0000000100247547 */ /* 0x000fea000b800000 */
[----:B------:R-:W2:Y:S02]  /*01b0*/  LDCU.64 UR6, c[0x0][0x8a8] ;  /* 0x00011500ff0677ac */ /* 0x000ea40008000a00 */
[----:B--2---:R-:W-:-:S04]  /*01c0*/  UISETP.NE.U32.AND UP0, UPT, UR6, URZ, UPT ;  /* 0x000000ff0600728c */ /* 0x004fc8000bf05070 */
[----:B------:R-:W-:-:S09]  /*01d0*/  UISETP.NE.AND.EX UP0, UPT, UR7, URZ, UPT, UP0 ;  /* 0x000000ff0700728c */ /* 0x000fd2000bf05300 */
[----:B------:R-:W-:Y:S05]  /*01e0*/  BRA.U !UP0, `(.L_x_3) ;  /* 0x00000001080c7547 */ /* 0x000fea000b800000 */
[----:B-1----:R-:W1:Y:S02]  /*01f0*/  LDC.64 R2, c[0x0][0x8a8] ;  /* 0x00022a00ff027b82 */ /* 0x002e640000000a00 */
[----:B-1----:R2:W5:Y:S01]  /*0200*/  LDG.E R47, desc[UR46][R2.64] ;  /* 0x0000002e022f7981 */ /* 0x002562000c1e1900 */
[----:B------:R-:W-:Y:S05]  /*0210*/  BRA `(.L_x_2) ;  /* 0x0000000000087947 */ /* 0x000fea0003800000 */
.L_x_3:
[----:B------:R-:W2:Y:S02]  /*0220*/  LDCU UR6, c[0x0][0x8a0] ;  /* 0x00011400ff0677ac */ /* 0x000ea40008000800 */
[----:B--2---:R-:W-:Y:S02]  /*0230*/  MOV R47, UR6 ;  /* 0x00000006002f7c02 */ /* 0x004fe40008000f00 */
.L_x_2:
[----:B------:R-:W-:Y:S01]  /*0240*/  IMAD.U32 R0, RZ, RZ, UR8 ;  /* 0x00000008ff007e24 */ /* 0x000fe2000f8e00ff */
[----:B------:R-:W-:Y:S04]  /*0250*/  BSSY.RECONVERGENT B0, `(.L_x_4) ;  /* 0x000000c000007945 */ /* 0x000fe80003800200 */
[C---:B------:R-:W-:Y:S02]  /*0260*/  ISETP.NE.OR P1, PT, R0.reuse, 0x1, !P5 ;  /* 0x000000010000780c */ /* 0x040fe40006f25670 */
[----:B------:R-:W-:-:S11]  /*0270*/  ISETP.NE.OR P0, PT, R0, 0x3, !P5 ;  /* 0x000000030000780c */ /* 0x000fd60006f05670 */
[----:B------:R-:W-:Y:S05]  /*0280*/  @P1 BRA `(.L_x_5) ;  /* 0x0000000000201947 */ /* 0x000fea0003800000 */
[----:B------:R-:W3:Y:S02]  /*0290*/  LDCU.64 UR6, c[0x0][0x348] ;  /* 0x00006900ff0677ac */ /* 0x000ee40008000a00 */
[----:B---3--:R-:W-:Y:S02]  /*02a0*/  UIADD3 UR10, UP1, UPT, UR6, 0x80, URZ ;  /* 0x00000080060a7890 */ /* 0x008fe4000ff3e0ff */
[----:B------:R-:W-:Y:S02]  /*02b0*/  UIADD3 UR6, UP0, UPT, UR6, 0x180, URZ ;  /* 0x0000018006067890 */ /* 0x000fe4000ff1e0ff */
[----:B------:R-:W-:Y:S02]  /*02c0*/  UIADD3.X UR11, UPT, UPT, URZ, UR7, URZ, UP1, !UPT ;  /* 0x00000007ff0b7290 */ /* 0x000fe40008ffe4ff */
[----:B------:R-:W-:-:S07]  /*02d0*/  UIADD3.X UR7, UPT, UPT, URZ, UR7, URZ, UP0, !UPT ;  /* 0x00000007ff077290 */ /* 0x000fce00087fe4ff */
[----:B------:R3:W-:Y:S02]  /*02e0*/  UTMACCTL.PF [UR10] ;  /* 0x000000000a0079b9 */ /* 0x0007e40008040000 */
[----:B------:R3:W-:Y:S02]  /*02f0*/  UTMACCTL.PF [UR6] ;  /* 0x00000000060079b9 */ /* 0x0007e40008040000 */
[----:B---3--:R-:W-:Y:S01]  /*0300*/  NOP ;  /* 0x0000000000007918 */ /* 0x008fe20000000000 */
.L_x_5:
[----:B------:R-:W-:Y:S05]  /*0310*/  BSYNC.RECONVERGENT B0 ;  /* 0x0000000000007941 */ /* 0x000fea0003800200 */
.L_x_4:
[----:B------:R-:W-:Y:S04]  /*0320*/  BSSY.RECONVERGENT B0, `(.L_x_6) ;  /* 0x000000a000007945 */ /* 0x000fe80003800200 */
        /* <DEDUP_REMOVED lines=9> */
.L_x_7:
[----:B------:R-:W-:Y:S05]  /*03c0*/  BSYNC.RECONVERGENT B0 ;  /* 0x0000000000007941 */ /* 0x000fea0003800200 */
.L_x_6:
[----:B------:R-:W3:Y:S01]  /*03d0*/  LDCU.64 UR6, c[0x0][0x888] ;  /* 0x00011100ff0677ac */ /* 0x000ee20008000a00 */
[----:B------:R-:W-:Y:S02]  /*03e0*/  UISETP.EQ.U32.AND UP1, UPT, UR4, URZ, UPT ;  /* 0x000000ff0400728c */ /* 0x000fe4000bf22070 */
[----:B------:R-:W-:Y:S02]  /*03f0*/  UPLOP3.LUT UP2, UPT, UPT, UPT, UPT, 0x80, 0x8 ;  /* 0x000000000008789c */ /* 0x000fe40003f4f070 */
[----:B---3--:R-:W-:-:S04]  /*0400*/  UISETP.NE.U32.AND UP0, UPT, UR6, URZ, UPT ;  /* 0x000000ff0600728c */ /* 0x008fc8000bf05070 */
[----:B------:R-:W-:-:S04]  /*0410*/  UISETP.NE.AND.EX UP0, UPT, UR7, URZ, UPT, UP0 ;  /* 0x000000ff0700728c */ /* 0x000fc8000bf05300 */
[----:B------:R-:W-:-:S04]  /*0420*/  UISETP.EQ.OR.EX UP3, UPT, UR5, URZ, !UP0, UP1 ;  /* 0x000000ff0500728c */ /* 0x000fc8000c762710 */
[----:B------:R-:W-:-:S05]  /*0430*/  UP2UR UR50, UPR, URZ, 0x8 ;  /* 0x00000008ff327883 */ /* 0x000fca0008000000 */
[----:B------:R-:W-:Y:S07]  /*0440*/  BRA.U !UP3, `(.L_x_8) ;  /* 0x000000010b207547 */ /* 0x000fee000b800000 */
[----:B------:R-:W-:Y:S01]  /*0450*/  UISETP.NE.U32.AND UP2, UPT, UR4, URZ, UPT ;  /* 0x000000ff0400728c */ /* 0x000fe2000bf45070 */
[----:B-----5:R-:W-:Y:S01]  /*0460*/  FSETP.NEU.AND P0, PT, R49, RZ, PT ;  /* 0x000000ff3100720b */ /* 0x020fe20003f0d000 */
[----:B------:R-:W-:Y:S02]  /*0470*/  USEL UR4, URZ, 0xffffffff, UP0 ;  /* 0xffffffffff047887 */ /* 0x000fe40008000000 */
[----:B------:R-:W-:-:S10]  /*0480*/  UISETP.NE.AND.EX UP2, UPT, UR5, URZ, UPT, UP2 ;  /* 0x000000ff0500728c */ /* 0x000fd4000bf45320 */
[----:B------:R-:W-:Y:S01]  /*0490*/  VOTEU.ANY UP1, P0 ;  /* 0x0000000000ff7886 */ /* 0x000fe20000020100 */
[----:B------:R-:W-:-:S04]  /*04a0*/  @!UP2 USEL UR4, URZ, 0xffffffff, UP1 ;  /* 0xffffffffff04a887 */ /* 0x000fc80008800000 */
[----:B------:R-:W-:-:S04]  /*04b0*/  ULOP3.LUT UR4, UR4, 0x1, URZ, 0xc0, !UPT ;  /* 0x0000000104047892 */ /* 0x000fc8000f8ec0ff */
[----:B------:R-:W-:-:S11]  /*04c0*/  UISETP.NE.U32.AND UP2, UPT, UR4, 0x1, UPT ;  /* 0x000000010400788c */ /* 0x000fd6000bf45070 */
.L_x_8:
[----:B-12---:R-:W1:Y:S01]  /*04d0*/  SHFL.IDX PT, R2, R101, RZ, 0x1f ;  /* 0x00001fff65027589 */ /* 0x006e6200000e0000 */
[----:B------:R-:W-:-:S04]  /*04e0*/  UISETP.NE.AND UP1, UPT, UR8, 0x2, UPT ;  /* 0x000000020800788c */ /* 0x000fc8000bf25270 */
[----:B------:R-:W-:Y:S01]  /*04f0*/  USEL UR6, URZ, 0x1, UP1 ;  /* 0x00000001ff067887 */ /* 0x000fe20008800000 */
[----:B-1----:R-:W-:-:S13]  /*0500*/  ISETP.NE.AND P0, PT, R2, RZ, PT ;  /* 0x000000ff0200720c */ /* 0x002fda0003f05270 */
[----:B------:R-:W-:Y:S05]  /*0510*/  @P0 BRA `(.L_x_9) ;  /* 0x0000000000500947 */ /* 0x000fea0003800000 */
[----:B------:R-:W1:Y:S01]  /*0520*/  S2UR UR5, SR_CgaCtaId ;  /* 0x00000000000579c3 */ /* 0x000e620000008800 */
[----:B------:R-:W-:Y:S01]  /*0530*/  UMOV UR7, 0x400 ;  /* 0x0000040000077882 */ /* 0x000fe20000000000 */
[----:B------:R-:W-:Y:S01]  /*0540*/  UMOV UR4, 0x1 ;  /* 0x0000000100047882 */ /* 0x000fe20000000000 */
[----:B------:R-:W-:Y:S01]  /*0550*/  ELECT P0, URZ, PT ;  /* 0x0000000000ff782f */ /* 0x000fe20003800000 */
[----:B------:R-:W-:-:S04]  /*0560*/  UIADD3 UR10, UPT, UPT, -UR4, 0x100000, URZ ;  /* 0x00100000040a7890 */ /* 0x000fc8000fffe1ff */
[----:B------:R-:W-:Y:S02]  /*0570*/  USHF.L.U32 UR11, UR10, 0xb, URZ ;  /* 0x0000000b0a0b7899 */ /* 0x000fe400080006ff */
[----:B------:R-:W-:Y:S02]  /*0580*/  USHF.L.U32 UR10, UR10, 0x1, URZ ;  /* 0x000000010a0a7899 */ /* 0x000fe400080006ff */
[----:B-1----:R-:W-:Y:S01]  /*0590*/  ULEA UR5, UR5, UR7, 0x18 ;  /* 0x0000000705057291 */ /* 0x002fe2000f8ec0ff */
[----:B------:R-:W1:Y:S11]  /*05a0*/  FENCE.VIEW.ASYNC.S ;  /* 0x00000000000073c6 */ /* 0x000e760000000000 */
[----:B-1----:R1:W2:Y:S01]  /*05b0*/  SYNCS.EXCH.64 URZ, [UR5], UR10 ;  /* 0x0000000a05ff75b2 */ /* 0x0022a20008000100 */
[----:B------:R1:W3:Y:S01]  /*05c0*/  SYNCS.EXCH.64 URZ, [UR5+0x28], UR10 ;  /* 0x0000280a05ff75b2 */ /* 0x0002e20008000100 */
[----:B------:R1:W4:Y:S01]  /*05d0*/  SYNCS.EXCH.64 URZ, [UR5+0x8], UR10 ;  /* 0x0000080a05ff75b2 */ /* 0x0003220008000100 */
[----:B------:R1:W1:Y:S01]  /*05e0*/  SYNCS.EXCH.64 URZ, [UR5+0x30], UR10 ;  /* 0x0000300a05ff75b2 */ /* 0x0002620008000100 */
[----:B------:R1:W1:Y:S01]  /*05f0*/  SYNCS.EXCH.64 URZ, [UR5+0x10], UR10 ;  /* 0x0000100a05ff75b2 */ /* 0x0002620008000100 */
[----:B------:R1:W1:Y:S01]  /*0600*/  SYNCS.EXCH.64 URZ, [UR5+0x38], UR10 ;  /* 0x0000380a05ff75b2 */ /* 0x0002620008000100 */
[----:B------:R1:W1:Y:S01]  /*0610*/  SYNCS.EXCH.64 URZ, [UR5+0x18], UR10 ;  /* 0x0000180a05ff75b2 */ /* 0x0002620008000100 */
[----:B------:R1:W1:Y:S01]  /*0620*/  SYNCS.EXCH.64 URZ, [UR5+0x40], UR10 ;  /* 0x0000400a05ff75b2 */ /* 0x0002620008000100 */
[----:B------:R1:W1:Y:S01]  /*0630*/  SYNCS.EXCH.64 URZ, [UR5+0x20], UR10 ;  /* 0x0000200a05ff75b2 */ /* 0x0002620008000100 */
[----:B------:R1:W1:Y:S01]  /*0640*/  SYNCS.EXCH.64 URZ, [UR5+0x48], UR10 ;  /* 0x0000480a05ff75b2 */ /* 0x0002620008000100 */
[----:B------:R-:W-:Y:S01]  /*0650*/  NOP ;  /* 0x0000000000007918 */ /* 0x000fe20000000000 */
.L_x_9:
[----:B------:R-:W2:Y:S01]  /*0660*/  SHFL.IDX PT, R2, R101, RZ, 0x1f ;  /* 0x00001fff65027589 */ /* 0x000ea200000e0000 */
[----:B------:R-:W-:Y:S01]  /*0670*/  NOP ;  /* 0x0000000000007918 */ /* 0x000fe20000000000 */
[----:B--2---:R-:W-:-:S13]  /*0680*/  ISETP.NE.AND P0, PT, R2, 0x1, PT ;  /* 0x000000010200780c */ /* 0x004fda0003f05270 */
[----:B------:R-:W-:Y:S05]  /*0690*/  @P0 BRA `(.L_x_10) ;  /* 0x0000000000480947 */ /* 0x000fea0003800000 */
[----:B------:R-:W2:Y:S01]  /*06a0*/  S2UR UR7, SR_CgaCtaId ;  /* 0x00000000000779c3 */ /* 0x000ea20000008800 */
[----:B------:R-:W-:Y:S01]  /*06b0*/  UMOV UR9, 0x400 ;  /* 0x0000040000097882 */ /* 0x000fe20000000000 */
[----:B-1----:R-:W-:Y:S01]  /*06c0*/  UMOV UR5, 0x20 ;  /* 0x0000002000057882 */ /* 0x002fe20000000000 */
[----:B------:R-:W-:Y:S01]  /*06d0*/  UMOV UR4, 0x80 ;  /* 0x0000008000047882 */ /* 0x000fe20000000000 */
[----:B------:R-:W-:-:S04]  /*06e0*/  UIADD3 UR10, UPT, UPT, -UR5, 0x100000, URZ ;  /* 0x00100000050a7890 */ /* 0x000fc8000fffe1ff */
[----:B------:R-:W-:Y:S02]  /*06f0*/  USHF.L.U32 UR11, UR10, 0xb, URZ ;  /* 0x0000000b0a0b7899 */ /* 0x000fe400080006ff */
[----:B------:R-:W-:Y:S02]  /*0700*/  USHF.L.U32 UR10, UR10, 0x1, URZ ;  /* 0x000000010a0a7899 */ /* 0x000fe400080006ff */
[----:B------:R-:W-:-:S04]  /*0710*/  UIADD3 UR4, UPT, UPT, -UR4, 0x100000, URZ ;  /* 0x0010000004047890 */ /* 0x000fc8000fffe1ff */
[----:B------:R-:W-:Y:S02]  /*0720*/  USHF.L.U32 UR5, UR4, 0xb, URZ ;  /* 0x0000000b04057899 */ /* 0x000fe400080006ff */
[----:B------:R-:W-:Y:S01]  /*0730*/  USHF.L.U32 UR4, UR4, 0x1, URZ ;  /* 0x0000000104047899 */ /* 0x000fe200080006ff */
[----:B------:R-:W-:Y:S01]  /*0740*/  ELECT P0, URZ, PT ;  /* 0x0000000000ff782f */ /* 0x000fe20003800000 */
[----:B--2---:R-:W-:Y:S01]  /*0750*/  ULEA UR7, UR7, UR9, 0x18 ;  /* 0x0000000907077291 */ /* 0x004fe2000f8ec0ff */
[----:B------:R-:W1:Y:S11]  /*0760*/  FENCE.VIEW.ASYNC.S ;  /* 0x00000000000073c6 */ /* 0x000e760000000000 */
[----:B-1----:R2:W1:Y:S01]  /*0770*/  SYNCS.EXCH.64 URZ, [UR7+0x50], UR10 ;  /* 0x0000500a07ff75b2 */ /* 0x0024620008000100 */
[----:B------:R2:W1:Y:S01]  /*0780*/  SYNCS.EXCH.64 URZ, [UR7+0x60], UR4 ;  /* 0x0000600407ff75b2 */ /* 0x0004620008000100 */
[----:B------:R2:W1:Y:S01]  /*0790*/  SYNCS.EXCH.64 URZ, [UR7+0x58], UR10 ;  /* 0x0000580a07ff75b2 */ /* 0x0004620008000100 */
[----:B------:R2:W1:Y:S02]  /*07a0*/  SYNCS.EXCH.64 URZ, [UR7+0x68], UR4 ;  /* 0x0000680407ff75b2 */ /* 0x0004640008000100 */
[----:B--2---:R-:W-:Y:S01]  /*07b0*/  NOP ;  /* 0x0000000000007918 */ /* 0x004fe20000000000 */
.L_x_10:
[----:B------:R-:W2:Y:S01]  /*07c0*/  SHFL.IDX PT, R2, R101, RZ, 0x1f ;  /* 0x00001fff65027589 */ /* 0x000ea200000e0000 */
[----:B------:R-:W-:Y:S01]  /*07d0*/  NOP ;  /* 0x0000000000007918 */ /* 0x000fe20000000000 */
[----:B--2---:R-:W-:-:S13]  /*07e0*/  ISETP.NE.AND P0, PT, R2, 0x3, PT ;  /* 0x000000030200780c */ /* 0x004fda0003f05270 */
[----:B------:R-:W-:Y:S05]  /*07f0*/  @P0 BRA `(.L_x_11) ;  /* 0x0000000000300947 */ /* 0x000fea0003800000 */
[----:B-1----:R-:W1:Y:S01]  /*0800*/  S2UR UR5, SR_CgaCtaId ;  /* 0x00000000000579c3 */ /* 0x002e620000008800 */
        /* <DEDUP_REMOVED lines=8> */
[----:B-1----:R2:W1:Y:S01]  /*0890*/  SYNCS.EXCH.64 URZ, [UR5+0x70], UR10 ;  /* 0x0000700a05ff75b2 */ /* 0x0024620008000100 */
[----:B------:R2:W1:Y:S02]  /*08a0*/  SYNCS.EXCH.64 URZ, [UR5+0x78], UR10 ;  /* 0x0000780a05ff75b2 */ /* 0x0004640008000100 */
[----:B--2---:R-:W-:Y:S01]  /*08b0*/  NOP ;  /* 0x0000000000007918 */ /* 0x004fe20000000000 */
.L_x_11:
[----:B------:R-:W2:Y:S01]  /*08c0*/  SHFL.IDX PT, R2, R101, RZ, 0x1f ;  /* 0x00001fff65027589 */ /* 0x000ea200000e0000 */
[----:B------:R-:W-:Y:S01]  /*08d0*/  NOP ;  /* 0x0000000000007918 */ /* 0x000fe20000000000 */
[----:B--2---:R-:W-:-:S13]  /*08e0*/  ISETP.NE.AND P0, PT, R2, 0x4, PT ;  /* 0x000000040200780c */ /* 0x004fda0003f05270 */
[----:B------:R-:W-:Y:S05]  /*08f0*/  @P0 BRA `(.L_x_12) ;  /* 0x00000000004c0947 */ /* 0x000fea0003800000 */
[----:B-1----:R-:W1:Y:S01]  /*0900*/  S2UR UR5, SR_CgaCtaId ;  /* 0x00000000000579c3 */ /* 0x002e620000008800 */
[----:B------:R-:W-:Y:S01]  /*0910*/  UMOV UR9, 0x100 ;  /* 0x0000010000097882 */ /* 0x000fe20000000000 */
[----:B------:R-:W-:Y:S01]  /*0920*/  UMOV UR7, 0x400 ;  /* 0x0000040000077882 */ /* 0x000fe20000000000 */
[----:B------:R-:W-:Y:S01]  /*0930*/  USEL UR9, UR9, 0xe0, UP2 ;  /* 0x000000e009097887 */ /* 0x000fe20009000000 */
[----:B------:R-:W-:Y:S01]  /*0940*/  UMOV UR4, 0x1 ;  /* 0x0000000100047882 */ /* 0x000fe20000000000 */
[----:B------:R-:W-:Y:S01]  /*0950*/  ELECT P0, URZ, PT ;  /* 0x0000000000ff782f */ /* 0x000fe20003800000 */
[----:B------:R-:W-:-:S04]  /*0960*/  UIADD3 UR10, UPT, UPT, -UR4, 0x100000, URZ ;  /* 0x00100000040a7890 */ /* 0x000fc8000fffe1ff */
[----:B------:R-:W-:Y:S02]  /*0970*/  USHF.L.U32 UR11, UR10, 0xb, URZ ;  /* 0x0000000b0a0b7899 */ /* 0x000fe400080006ff */
[----:B------:R-:W-:Y:S02]  /*0980*/  USHF.L.U32 UR10, UR10, 0x1, URZ ;  /* 0x000000010a0a7899 */ /* 0x000fe400080006ff */
[----:B------:R-:W-:-:S04]  /*0990*/  UIADD3 UR12, UPT, UPT, -UR9, 0x100000, URZ ;  /* 0x00100000090c7890 */ /* 0x000fc8000fffe1ff */
[----:B------:R-:W-:Y:S02]  /*09a0*/  USHF.L.U32 UR13, UR12, 0xb, URZ ;  /* 0x0000000b0c0d7899 */ /* 0x000fe400080006ff */
[----:B------:R-:W-:Y:S02]  /*09b0*/  USHF.L.U32 UR12, UR12, 0x1, URZ ;  /* 0x000000010c0c7899 */ /* 0x000fe400080006ff */
[----:B-1----:R-:W-:Y:S01]  /*09c0*/  ULEA UR5, UR5, UR7, 0x18 ;  /* 0x0000000705057291 */ /* 0x002fe2000f8ec0ff */
[----:B------:R-:W1:Y:S11]  /*09d0*/  FENCE.VIEW.ASYNC.S ;  /* 0x00000000000073c6 */ /* 0x000e760000000000 */
[----:B-1----:R2:W1:Y:S01]  /*09e0*/  SYNCS.EXCH.64 URZ, [UR5+0x80], UR10 ;  /* 0x0000800a05ff75b2 */ /* 0x0024620008000100 */
[----:B------:R2:W1:Y:S01]  /*09f0*/  SYNCS.EXCH.64 URZ, [UR5+0x90], UR12 ;  /* 0x0000900c05ff75b2 */ /* 0x0004620008000100 */
[----:B------:R2:W1:Y:S01]  /*0a00*/  SYNCS.EXCH.64 URZ, [UR5+0x88], UR10 ;  /* 0x0000880a05ff75b2 */ /* 0x0004620008000100 */
[----:B------:R2:W1:Y:S02]  /*0a10*/  SYNCS.EXCH.64 URZ, [UR5+0x98], UR12 ;  /* 0x0000980c05ff75b2 */ /* 0x0004640008000100 */
[----:B--2---:R-:W-:Y:S01]  /*0a20*/  NOP ;  /* 0x0000000000007918 */ /* 0x004fe20000000000 */
.L_x_12:
        /* <DEDUP_REMOVED lines=20> */
[----:B------:R2:W1:Y:S01]  /*0b70*/  SYNCS.EXCH.64 URZ, [UR7+0xc8], UR4 ;  /* 0x0000c80407ff75b2 */ /* 0x0004620008000100 */
[----:B------:R2:W1:Y:S01]  /*0b80*/  SYNCS.EXCH.64 URZ, [UR7+0xb0], UR10 ;  /* 0x0000b00a07ff75b2 */ /* 0x0004620008000100 */
[----:B------:R2:W1:Y:S01]  /*0b90*/  SYNCS.EXCH.64 URZ, [UR7+0xd0], UR4 ;  /* 0x0000d00407ff75b2 */ /* 0x0004620008000100 */
[----:B------:R2:W1:Y:S01]  /*0ba0*/  SYNCS.EXCH.64 URZ, [UR7+0xb8], UR10 ;  /* 0x0000b80a07ff75b2 */ /* 0x0004620008000100 */
[----:B------:R2:W1:Y:S02]  /*0bb0*/  SYNCS.EXCH.64 URZ, [UR7+0xd8], UR4 ;  /* 0x0000d80407ff75b2 */ /* 0x0004640008000100 */
[----:B--2---:R-:W-:Y:S01]  /*0bc0*/  NOP ;  /* 0x0000000000007918 */ /* 0x004fe20000000000 */
.L_x_13:
        /* <DEDUP_REMOVED lines=18> */
.L_x_14:
[----:B-1----:R-:W1:Y:S01]  /*0cf0*/  S2UR UR5, SR_CTAID.X ;  /* 0x00000000000579c3 */ /* 0x002e620000002500 */
[----:B------:R-:W-:-:S05]  /*0d00*/  CS2R.32 R96, SR_CgaSize ;  /* 0x0000000000607805 */ /* 0x000fca0000008a00 */
[----:B------:R-:W-:-:S05]  /*0d10*/  IMAD R96, R96, -0xa0, RZ ;  /* 0xffffff6060607824 */ /* 0x000fca00078e02ff */
[----:B------:R-:W-:-:S14]  /*0d20*/  R2UR UR9, R96 ;  /* 0x00000000600972ca */ /* 0x000fdc00000e0000 */
[----:B------:R-:W2:Y:S01]  /*0d30*/  LDCU UR9, c[0x0][UR9+0x2b0] ;  /* 0x00005600090977ac */ /* 0x000ea20008000800 */
[----:B------:R-:W-:Y:S01]  /*0d40*/  NOP ;  /* 0x0000000000007918 */ /* 0x000fe20000000000 */
[----:B------:R-:W-:-:S05]  /*0d50*/  CS2R.32 R96, SR_CgaSize ;  /* 0x0000000000607805 */ /* 0x000fca0000008a00 */
[----:B------:R-:W-:-:S05]  /*0d60*/  IMAD R96, R96, -0xa0, RZ ;  /* 0xffffff6060607824 */ /* 0x000fca00078e02ff */
[----:B------:R-:W-:-:S14]  /*0d70*/  R2UR UR7, R96 ;  /* 0x00000000600772ca */ /* 0x000fdc00000e0000 */
[----:B------:R-:W3:Y:S01]  /*0d80*/  LDCU UR7, c[0x0][UR7+0x2b4] ;  /* 0x00005680070777ac */ /* 0x000ee20008000800 */
[----:B------:R-:W4:Y:S08]  /*0d90*/  S2UR UR4, SR_CTAID.Y ;  /* 0x00000000000479c3 */ /* 0x000f300000002600 */
[----:B------:R-:W3:Y:S01]  /*0da0*/  LDC R9, c[0x0][0xb24] ;  /* 0x0002c900ff097b82 */ /* 0x000ee20000000800 */
[----:B-1----:R-:W-:-:S02]  /*0db0*/  I2FP.F32.U32 R4, UR5 ;  /* 0x0000000500047c45 */ /* 0x002fc40008201000 */
[----:B------:R-:W-:-:S05]  /*0dc0*/  CS2R.32 R5, SR_CgaSize ;  /* 0x0000000000057805 */ /* 0x000fca0000008a00 */
[----:B------:R-:W-:-:S06]  /*0dd0*/  IMAD R5, R5, -0xa0, RZ ;  /* 0xffffff6005057824 */ /* 0x000fcc00078e02ff */
[----:B------:R-:W1:Y:S01]  /*0de0*/  LDC R5, c[0x0][R5+0x2a0] ;  /* 0x0000a80005057b82 */ /* 0x000e620000000800 */
[----:B------:R-:W-:Y:S01]  /*0df0*/  MOV R21, UR5 ;  /* 0x0000000500157c02 */ /* 0x000fe20008000f00 */
[----:B--2---:R-:W-:Y:S01]  /*0e00*/  FMUL R4, R4, UR9 ;  /* 0x0000000904047c20 */ /* 0x004fe20008400000 */
[----:B----4-:R-:W-:Y:S02]  /*0e10*/  I2FP.F32.U32 R2, UR4 ;  /* 0x0000000400027c45 */ /* 0x010fe40008201000 */
[----:B------:R-:W-:-:S05]  /*0e20*/  CS2R.32 R3, SR_CgaSize ;  /* 0x0000000000037805 */ /* 0x000fca0000008a00 */
[----:B------:R-:W-:-:S06]  /*0e30*/  IMAD R3, R3, -0xa0, RZ ;  /* 0xffffff6003037824 */ /* 0x000fcc00078e02ff */
[----:B------:R-:W2:Y:S01]  /*0e40*/  LDC R3, c[0x0][R3+0x2a4] ;  /* 0x0000a90003037b82 */ /* 0x000ea20000000800 */
[----:B------:R-:W4:Y:S01]  /*0e50*/  F2I.U32.TRUNC.NTZ R96, R4 ;  /* 0x0000000400607305 */ /* 0x000f22000020f000 */
[----:B------:R-:W-:Y:S01]  /*0e60*/  MOV R20, UR4 ;  /* 0x0000000400147c02 */ /* 0x000fe20008000f00 */
[----:B---3--:R-:W-:-:S05]  /*0e70*/  FMUL R2, R2, UR7 ;  /* 0x0000000702027c20 */ /* 0x008fca0008400000 */
[----:B------:R-:W-:Y:S01]  /*0e80*/  BAR.SYNC.DEFER_BLOCKING 0x0 ;  /* 0x0000000000007b1d */ /* 0x000fe20000010000 */
[----:B------:R-:W-:-:S05]  /*0e90*/  ISETP.GE.AND P0, PT, R9, 0x1, PT ;  /* 0x000000010900780c */ /* 0x000fca0003f06270 */
[----:B------:R-:W3:Y:S02]  /*0ea0*/  F2I.U32.TRUNC.NTZ R94, R2 ;  /* 0x00000002005e7305 */ /* 0x000ee4000020f000 */
[----:B------:R-:W2:Y:S01]  /*0eb0*/  S2UR UR36, SR_CTAID.Z ;  /* 0x00000000002479c3 */ /* 0x000ea20000002700 */
[----:B----4-:R-:W-:-:S05]  /*0ec0*/  IADD3 R96, PT, PT, -R96, RZ, RZ ;  /* 0x000000ff60607210 */ /* 0x010fca0007ffe1ff */
[----:B-1----:R-:W-:Y:S01]  /*0ed0*/  IMAD R96, R5, R96, UR5 ;  /* 0x0000000505607e24 */ /* 0x002fe2000f8e0260 */
[----:B---3--:R-:W-:-:S05]  /*0ee0*/  IADD3 R94, PT, PT, -R94, RZ, RZ ;  /* 0x000000ff5e5e7210 */ /* 0x008fca0007ffe1ff */
[----:B--2---:R-:W-:Y:S01]  /*0ef0*/  IMAD R94, R3, R94, UR4 ;  /* 0x00000004035e7e24 */ /* 0x004fe2000f8e025e */
[----:B------:R-:W-:Y:S06]  /*0f00*/  @!P0 BRA `(.L_x_15) ;  /* 0x0000000000b88947 */ /* 0x000fec0003800000 */
[----:B------:R-:W1:Y:S01]  /*0f10*/  LDC.64 R4, c[0x0][0xb18] ;  /* 0x0002c600ff047b82 */ /* 0x000e620000000a00 */
[----:B------:R-:W-:-:S07]  /*0f20*/  ISETP.NE.AND P0, PT, R9, 0x1, PT ;  /* 0x000000010900780c */ /* 0x000fce0003f05270 */
[----:B------:R-:W2:Y:S08]  /*0f30*/  LDC R10, c[0x0][0xb0c] ;  /* 0x0002c300ff0a7b82 */ /* 0x000eb00000000800 */
[----:B------:R-:W3:Y:S08]  /*0f40*/  LDC R11, c[0x0][0x370] ;  /* 0x0000dc00ff0b7b82 */ /* 0x000ef00000000800 */
[----:B------:R-:W4:Y:S01]  /*0f50*/  LDC R12, c[0x0][0x374] ;  /* 0x0000dd00ff0c7b82 */ /* 0x000f220000000800 */
[----:B-1----:R-:W-:-:S07]  /*0f60*/  ISETP.NE.AND P1, PT, R4, 0x1, PT ;  /* 0x000000010400780c */ /* 0x002fce0003f25270 */
[----:B------:R-:W3:Y:S01]  /*0f70*/  LDC.64 R6, c[0x0][0xb10] ;  /* 0x0002c400ff067b82 */ /* 0x000ee20000000a00 */
[----:B--2---:R-:W-:-:S07]  /*0f80*/  ISETP.NE.AND P2, PT, R10, 0x1, PT ;  /* 0x000000010a00780c */ /* 0x004fce0003f45270 */
[----:B------:R-:W1:Y:S08]  /*0f90*/  LDC R8, c[0x0][0xb20] ;  /* 0x0002c800ff087b82 */ /* 0x000e700000000800 */
[----:B------:R-:W2:Y:S01]  /*0fa0*/  LDC.64 R2, c[0x0][0xb28] ;  /* 0x0002ca00ff027b82 */ /* 0x000ea20000000a00 */
[----:B----4-:R-:W-:-:S04]  /*0fb0*/  IMAD.HI.U32 R13, R12, R5, RZ ;  /* 0x000000050c0d7227 */ /* 0x010fc800078e00ff */
[----:B------:R-:W-:-:S04]  /*0fc0*/  IMAD.HI.U32 R5, R20, R5, RZ ;  /* 0x0000000514057227 */ /* 0x000fc800078e00ff */
[----:B---3--:R-:W-:-:S04]  /*0fd0*/  IMAD.HI.U32 R14, R11, R6, RZ ;  /* 0x000000060b0e7227 */ /* 0x008fc800078e00ff */
[C---:B------:R-:W-:Y:S01]  /*0fe0*/  IMAD.HI.U32 R16, R21.reuse, R6, RZ ;  /* 0x0000000615107227 */ /* 0x040fe200078e00ff */
[-C--:B------:R-:W-:Y:S02]  /*0ff0*/  @P2 SHF.R.U32.HI R11, RZ, R7.reuse, R14 ;  /* 0x00000007ff0b2219 */ /* 0x080fe4000001160e */
[-C--:B-1----:R-:W-:Y:S02]  /*1000*/  @P1 SHF.R.U32.HI R12, RZ, R8.reuse, R13 ;  /* 0x00000008ff0c1219 */ /* 0x082fe4000001160d */
[----:B------:R-:W-:Y:S02]  /*1010*/  SHF.R.U32.HI R5, RZ, R8, R5 ;  /* 0x00000008ff057219 */ /* 0x000fe40000011605 */
[----:B------:R-:W-:Y:S02]  /*1020*/  SHF.R.U32.HI R16, RZ, R7, R16 ;  /* 0x00000007ff107219 */ /* 0x000fe40000011610 */
[----:B------:R-:W-:Y:S01]  /*1030*/  SEL R5, R20, R5, !P1 ;  /* 0x0000000514057207 */ /* 0x000fe20004800000 */
[----:B--2---:R-:W-:Y:S01]  /*1040*/  IMAD.HI.U32 R14, R12, R2, RZ ;  /* 0x000000020c0e7227 */ /* 0x004fe200078e00ff */
[----:B------:R-:W-:-:S02]  /*1050*/  SEL R7, R21, R16, !P2 ;  /* 0x0000001015077207 */ /* 0x000fc40005000000 */
[----:B------:R-:W-:Y:S01]  /*1060*/  IADD3 R13, PT, PT, -R5, RZ, RZ ;  /* 0x000000ff050d7210 */ /* 0x000fe20007ffe1ff */
[----:B------:R-:W-:Y:S01]  /*1070*/  IMAD.HI.U32 R6, R11, R2, RZ ;  /* 0x000000020b067227 */ /* 0x000fe200078e00ff */
[----:B------:R-:W-:-:S03]  /*1080*/  @P0 SHF.R.U32.HI R12, RZ, R3, R14 ;  /* 0x00000003ff0c0219 */ /* 0x000fc6000001160e */
[----:B------:R-:W-:Y:S01]  /*1090*/  IMAD R13, R4, R13, R20 ;  /* 0x0000000d040d7224 */ /* 0x000fe200078e0214 */
[----:B------:R-:W-:Y:S01]  /*10a0*/  @P0 SHF.R.U32.HI R11, RZ, R3, R6 ;  /* 0x00000003ff0b0219 */ /* 0x000fe20000011606 */
[----:B------:R-:W-:-:S04]  /*10b0*/  IMAD R12, R12, R9, RZ ;  /* 0x000000090c0c7224 */ /* 0x000fc800078e02ff */
[----:B------:R-:W-:Y:S01]  /*10c0*/  IMAD R6, R11, R9, RZ ;  /* 0x000000090b067224 */ /* 0x000fe200078e02ff */
[----:B------:R-:W-:-:S04]  /*10d0*/  ISETP.GE.AND P1, PT, R5, R12, PT ;  /* 0x0000000c0500720c */ /* 0x000fc80003f26270 */
[----:B------:R-:W-:Y:S01]  /*10e0*/  ISETP.GE.OR P1, PT, R7, R6, P1 ;  /* 0x000000060700720c */ /* 0x000fe20000f26670 */
[----:B------:R-:W-:-:S05]  /*10f0*/  IMAD.HI.U32 R6, R5, R2, RZ ;  /* 0x0000000205067227 */ /* 0x000fca00078e00ff */
[----:B------:R-:W-:-:S04]  /*1100*/  SHF.R.U32.HI R6, RZ, R3, R6 ;  /* 0x00000003ff067219 */ /* 0x000fc80000011606 */
[----:B------:R-:W-:-:S03]  /*1110*/  SEL R6, R5, R6, !P0 ;  /* 0x0000000605067207 */ /* 0x000fc60004000000 */
[----:B------:R-:W-:Y:S01]  /*1120*/  @!P1 IMAD.HI.U32 R8, R7, R2, RZ ;  /* 0x0000000207089227 */ /* 0x000fe200078e00ff */
[----:B------:R-:W-:-:S04]  /*1130*/  IADD3 R2, PT, PT, -R6, RZ, RZ ;  /* 0x000000ff06027210 */ /* 0x000fc80007ffe1ff */
[----:B------:R-:W-:Y:S01]  /*1140*/  @!P1 SHF.R.U32.HI R8, RZ, R3, R8 ;  /* 0x00000003ff089219 */ /* 0x000fe20000011608 */
[----:B------:R-:W-:-:S03]  /*1150*/  IMAD R2, R9, R2, R5 ;  /* 0x0000000209027224 */ /* 0x000fc600078e0205 */
[----:B------:R-:W-:-:S05]  /*1160*/  @!P1 SEL R3, R7, R8, !P0 ;  /* 0x0000000807039207 */ /* 0x000fca0004000000 */
[--C-:B------:R-:W-:Y:S02]  /*1170*/  @!P1 IMAD.IADD R6, R6, 0x1, -R3.reuse ;  /* 0x0000000106069824 */ /* 0x100fe400078e0a03 */
[----:B------:R-:W-:Y:S01]  /*1180*/  @!P1 IMAD R3, R2, R11, R3 ;  /* 0x0000000b02039224 */ /* 0x000fe200078e0203 */
[----:B------:R-:W-:Y:S01]  /*1190*/  IADD3 R2, PT, PT, -R7, RZ, RZ ;  /* 0x000000ff07027210 */ /* 0x000fe20007ffe1ff */
[----:B------:R-:W-:Y:S02]  /*11a0*/  @!P1 IMAD R5, R6, R9, R7 ;  /* 0x0000000906059224 */ /* 0x000fe400078e0207 */
[----:B------:R-:W-:Y:S02]  /*11b0*/  @!P1 IMAD.MOV.U32 R7, RZ, RZ, R3 ;  /* 0x000000ffff079224 */ /* 0x000fe400078e0003 */
[----:B------:R-:W-:Y:S02]  /*11c0*/  IMAD R2, R10, R2, R21 ;  /* 0x000000020a027224 */ /* 0x000fe400078e0215 */
[----:B------:R-:W-:-:S02]  /*11d0*/  IMAD R20, R5, R4, R13 ;  /* 0x0000000405147224 */ /* 0x000fc400078e020d */
[----:B------:R-:W-:Y:S02]  /*11e0*/  IMAD R21, R7, R10, R2 ;  /* 0x0000000a07157224 */ /* 0x000fe400078e0202 */
.L_x_15:
[----:B------:R-:W1:Y:S01]  /*11f0*/  LDCU UR4, c[0x0][0xb30] ;  /* 0x00016600ff0477ac */ /* 0x000e620008000800 */
[----:B------:R-:W2:Y:S08]  /*1200*/  S2UR UR37, SR_CgaCtaId ;  /* 0x00000000002579c3 */ /* 0x000eb00000008800 */
[----:B------:R-:W3:Y:S01]  /*1210*/  LDC R40, c[0x0][0xb24] ;  /* 0x0002c900ff287b82 */ /* 0x000ee20000000800 */
[----:B-1----:R-:W-:-:S09]  /*1220*/  UISETP.NE.AND UP1, UPT, UR4, 0x1, UPT ;  /* 0x000000010400788c */ /* 0x002fd2000bf25270 */
[----:B--2---:R-:W-:Y:S05]  /*1230*/  BRA.U UP1, `(.L_x_16) ;  /* 0x0000000101407547 */ /* 0x004fea000b800000 */
[----:B------:R-:W1:Y:S08]  /*1240*/  LDC.64 R4, c[0x0][0xb10] ;  /* 0x0002c400ff047b82 */ /* 0x000e700000000a00 */
[----:B------:R-:W2:Y:S08]  /*1250*/  LDC.64 R2, c[0x0][0xb18] ;  /* 0x0002c600ff027b82 */ /* 0x000eb00000000a00 */
[----:B------:R-:W4:Y:S08]  /*1260*/  LDC R6, c[0x0][0xb20] ;  /* 0x0002c800ff067b82 */ /* 0x000f300000000800 */
[----:B------:R-:W3:Y:S01]  /*1270*/  LDC R8, c[0x0][0xb0c] ;  /* 0x0002c300ff087b82 */ /* 0x000ee20000000800 */
[----:B-1----:R-:W-:-:S05]  /*1280*/  IMAD.HI.U32 R4, R21, R4, RZ ;  /* 0x0000000415047227 */ /* 0x002fca00078e00ff */
[----:B------:R-:W-:Y:S01]  /*1290*/  SHF.R.U32.HI R4, RZ, R5, R4 ;  /* 0x00000005ff047219 */ /* 0x000fe20000011604 */
[----:B--2---:R-:W-:Y:S01]  /*12a0*/  IMAD.HI.U32 R3, R20, R3, RZ ;  /* 0x0000000314037227 */ /* 0x004fe200078e00ff */
[----:B------:R-:W-:-:S04]  /*12b0*/  ISETP.NE.AND P0, PT, R2, 0x1, PT ;  /* 0x000000010200780c */ /* 0x000fc80003f05270 */
[----:B----4-:R-:W-:-:S04]  /*12c0*/  SHF.R.U32.HI R3, RZ, R6, R3 ;  /* 0x00000006ff037219 */ /* 0x010fc80000011603 */
[----:B------:R-:W-:Y:S02]  /*12d0*/  SEL R3, R20, R3, !P0 ;  /* 0x0000000314037207 */ /* 0x000fe40004000000 */
[----:B---3--:R-:W-:-:S04]  /*12e0*/  ISETP.NE.AND P1, PT, R8, 0x1, PT ;  /* 0x000000010800780c */ /* 0x008fc80003f25270 */
[----:B------:R-:W-:-:S05]  /*12f0*/  SEL R4, R21, R4, !P1 ;  /* 0x0000000415047207 */ /* 0x000fca0004800000 */
[----:B------:R-:W-:Y:S02]  /*1300*/  IMAD.IADD R5, R3, 0x1, -R4 ;  /* 0x0000000103057824 */ /* 0x000fe400078e0a04 */
[----:B------:R-:W-:Y:S02]  /*1310*/  IMAD.IADD R3, R4, 0x1, -R3 ;  /* 0x0000000104037824 */ /* 0x000fe400078e0a03 */
[----:B------:R-:W-:Y:S02]  /*1320*/  IMAD R21, R5, R8, R21 ;  /* 0x0000000805157224 */ /* 0x000fe400078e0215 */
[----:B------:R-:W-:-:S07]  /*1330*/  IMAD R20, R3, R2, R20 ;  /* 0x0000000203147224 */ /* 0x000fce00078e0214 */
.L_x_16:
[----:B------:R-:W-:Y:S01]  /*1340*/  BAR.SYNC.DEFER_BLOCKING 0x0 ;  /* 0x0000000000007b1d */ /* 0x000fe20000010000 */
[----:B------:R-:W-:Y:S01]  /*1350*/  UISETP.NE.AND UP1, UPT, UR8, 0x2, UPT ;  /* 0x000000020800788c */ /* 0x000fe2000bf25270 */
[----:B------:R-:W-:Y:S02]  /*1360*/  ISETP.NE.OR P5, PT, R0, 0x2, !P5 ;  /* 0x000000020000780c */ /* 0x000fe40006fa5670 */
[----:B------:R-:W-:-:S06]  /*1370*/  LOP3.LUT R2, R108, 0x1f, RZ, 0xc0, !PT ;  /* 0x0000001f6c027812 */ /* 0x000fcc00078ec0ff */
[----:B------:R-:W-:Y:S05]  /*1380*/  BRA.U UP1, `(.L_x_17) ;  /* 0x0000001101847547 */ /* 0x000fea000b800000 */
[----:B------:R-:W1:Y:S01]  /*1390*/  LDCU UR13, c[0x0][0x38c] ;  /* 0x00007180ff0d77ac */ /* 0x000e620008000800 */
[----:B------:R-:W2:Y:S01]  /*13a0*/  LDC R9, c[0x0][0x370] ;  /* 0x0000dc00ff097b82 */ /* 0x000ea20000000800 */
[----:B------:R-:W-:Y:S01]  /*13b0*/  PLOP3.LUT P1, PT, PT, PT, UP2, 0x80, 0x8 ;  /* 0x000000000008781c */ /* 0x000fe20003f2f028 */
[----:B------:R-:W-:Y:S01]  /*13c0*/  HFMA2 R12, -RZ, RZ, 0, 0 ;  /* 0x00000000ff0c7431 */ /* 0x000fe200000001ff */
[----:B------:R-:W-:Y:S01]  /*13d0*/  ISETP.EQ.OR P4, PT, R2, RZ, P5 ;  /* 0x000000ff0200720c */ /* 0x000fe20002f82670 */
[----:B------:R-:W-:Y:S01]  /*13e0*/  IMAD.MOV.U32 R15, RZ, RZ, 0x1 ;  /* 0x00000001ff0f7424 */ /* 0x000fe200078e00ff */
[----:B------:R-:W-:Y:S01]  /*13f0*/  PLOP3.LUT P1, PT, P1, PT, PT, 0x8, 0x80 ;  /* 0x000000000080781c */ /* 0x000fe20000f2e170 */
[----:B------:R-:W-:Y:S01]  /*1400*/  IMAD.MOV.U32 R14, RZ, RZ, RZ ;  /* 0x000000ffff0e7224 */ /* 0x000fe200078e00ff */
[----:B------:R-:W-:Y:S01]  /*1410*/  MOV R8, 0x1 ;  /* 0x0000000100087802 */ /* 0x000fe20000000f00 */
[----:B------:R-:W4:Y:S01]  /*1420*/  LDC R0, c[0x0][0x374] ;  /* 0x0000dd00ff007b82 */ /* 0x000f220000000800 */
[----:B------:R-:W-:Y:S01]  /*1430*/  IMAD.MOV.U32 R10, RZ, RZ, RZ ;  /* 0x000000ffff0a7224 */ /* 0x000fe200078e00ff */
[----:B------:R-:W2:Y:S01]  /*1440*/  LDCU.64 UR22, c[0x0][0x348] ;  /* 0x00006900ff1677ac */ /* 0x000ea20008000a00 */
[----:B------:R-:W-:Y:S01]  /*1450*/  UMOV UR6, URZ ;  /* 0x000000ff00067c82 */ /* 0x000fe20008000000 */
[----:B-1----:R-:W-:-:S04]  /*1460*/  UIADD3 UR5, UPT, UPT, UR13, 0x1f, URZ ;  /* 0x0000001f0d057890 */ /* 0x002fc8000fffe0ff */
[----:B------:R-:W-:-:S04]  /*1470*/  USHF.R.S32.HI UR4, URZ, 0x1f, UR5 ;  /* 0x0000001fff047899 */ /* 0x000fc80008011405 */
[----:B------:R-:W-:-:S04]  /*1480*/  ULEA.HI UR4, UR4, UR5, URZ, 0x5 ;  /* 0x0000000504047291 */ /* 0x000fc8000f8f28ff */
[----:B------:R-:W-:Y:S02]  /*1490*/  USHF.R.S32.HI UR15, URZ, 0x5, UR4 ;  /* 0x00000005ff0f7899 */ /* 0x000fe40008011404 */
[----:B------:R-:W-:Y:S02]  /*14a0*/  UIADD3 UR4, UPT, UPT, UR13, -0x1, URZ ;  /* 0xffffffff0d047890 */ /* 0x000fe4000fffe0ff */
[----:B------:R-:W-:Y:S02]  /*14b0*/  UISETP.LT.U32.AND UP0, UPT, UR15, 0x5, UPT ;  /* 0x000000050f00788c */ /* 0x000fe4000bf01070 */
[----:B------:R-:W-:Y:S02]  /*14c0*/  UISETP.GE.U32.AND UP1, UPT, UR4, -0x3f, UPT ;  /* 0xffffffc10400788c */ /* 0x000fe4000bf26070 */
[----:B------:R-:W-:Y:S02]  /*14d0*/  USEL UR14, UR15, 0x5, UP0 ;  /* 0x000000050f0e7887 */ /* 0x000fe40008000000 */
[----:B------:R-:W-:-:S02]  /*14e0*/  UIADD3 UR13, UPT, UPT, UR13, 0x3e, URZ ;  /* 0x0000003e0d0d7890 */ /* 0x000fc4000fffe0ff */
[----:B------:R-:W-:Y:S02]  /*14f0*/  UIADD3 UR5, UPT, UPT, UR14, -0x1, URZ ;  /* 0xffffffff0e057890 */ /* 0x000fe4000fffe0ff */
[----:B------:R-:W-:-:S03]  /*1500*/  UIADD3 UR7, UPT, UPT, UR15, -UR14, URZ ;  /* 0x8000000e0f077290 */ /* 0x000fc6000fffe0ff */
[----:B------:R-:W-:-:S04]  /*1510*/  @UP1 UIADD3 UR5, UPT, UPT, UR14, URZ, URZ ;  /* 0x000000ff0e051290 */ /* 0x000fc8000fffe0ff */
[----:B--2---:R-:W-:-:S12]  /*1520*/  UIADD3 UR5, UPT, UPT, UR5, 0x1, URZ ;  /* 0x0000000105057890 */ /* 0x004fd8000fffe0ff */
.L_x_35:
[----:B------:R-:W-:Y:S01]  /*1530*/  UISETP.NE.AND UP0, UPT, UR37, URZ, UPT ;  /* 0x000000ff2500728c */ /* 0x000fe2000bf05270 */
[----:B------:R-:W1:Y:S08]  /*1540*/  S2UR UR37, SR_CgaCtaId ;  /* 0x00000000002579c3 */ /* 0x000e700000008800 */
[----:B------:R-:W-:Y:S05]  /*1550*/  BRA.U UP0, `(.L_x_18) ;  /* 0x0000000100347547 */ /* 0x000fea000b800000 */
[----:B------:R-:W2:Y:S01]  /*1560*/  S2R R2, SR_CgaCtaId ;  /* 0x0000000000027919 */ /* 0x000ea20000008800 */
[----:B------:R-:W-:-:S04]  /*1570*/  MOV R3, 0x400 ;  /* 0x0000040000037802 */ /* 0x000fc80000000f00 */
[----:B--2---:R-:W-:Y:S02]  /*1580*/  LEA R3, R2, R3, 0x18 ;  /* 0x0000000302037211 */ /* 0x004fe400078ec0ff */
[----:B------:R-:W-:-:S03]  /*1590*/  SHF.L.U32 R2, R8, 0x1f, RZ ;  /* 0x0000001f08027819 */ /* 0x000fc600000006ff */
[----:B------:R-:W-:-:S04]  /*15a0*/  IMAD R3, R10, 0x8, R3 ;  /* 0x000000080a037824 */ /* 0x000fc800078e0203 */
[----:B------:R-:W2:Y:S02]  /*15b0*/  SYNCS.PHASECHK.TRANS64.TRYWAIT P0, [R3+URZ+0xf0], R2 ;  /* 0x0000f002030075a7 */ /* 0x000ea400080011ff */
[----:B--2---:R-:W-:Y:S05]  /*15c0*/  @!P0 BRA `(.L_x_19) ;  /* 0x0000005800cc8947 */ /* 0x004fea0003800000 */
.L_x_106:
[----:B------:R-:W-:Y:S01]  /*15d0*/  VIADD R10, R10, 0x1 ;  /* 0x000000010a0a7836 */ /* 0x000fe20000000000 */
[----:B------:R2:W-:Y:S04]  /*15e0*/  SYNCS.ARRIVE.TRANS64.A1T0 RZ, [R3+URZ+0xe0], RZ ;  /* 0x0000e0ff03ff79a7 */ /* 0x0005e800081000ff */
[----:B------:R-:W-:-:S04]  /*15f0*/  ISETP.NE.AND P0, PT, R10, 0x2, PT ;  /* 0x000000020a00780c */ /* 0x000fc80003f05270 */
[----:B------:R-:W-:Y:S02]  /*1600*/  SEL R10, R10, RZ, P0 ;  /* 0x000000ff0a0a7207 */ /* 0x000fe40000000000 */
[----:B--2---:R-:W-:-:S04]  /*1610*/  SEL R3, RZ, 0x1, P0 ;  /* 0x00000001ff037807 */ /* 0x004fc80000000000 */
[----:B------:R-:W-:-:S07]  /*1620*/  LOP3.LUT R8, R8, R3, RZ, 0x3c, !PT ;  /* 0x0000000308087212 */ /* 0x000fce00078e3cff */
.L_x_18:
[----:B------:R-:W-:Y:S01]  /*1630*/  UMOV UR4, 0x400 ;  /* 0x0000040000047882 */ /* 0x000fe20000000000 */
[----:B------:R-:W-:Y:S01]  /*1640*/  SHF.L.U32 R2, R15, 0x1f, RZ ;  /* 0x0000001f0f027819 */ /* 0x000fe200000006ff */
[----:B-1----:R-:W-:Y:S01]  /*1650*/  ULEA UR4, UR37, UR4, 0x18 ;  /* 0x0000000425047291 */ /* 0x002fe2000f8ec0ff */
[----:B------:R-:W-:Y:S01]  /*1660*/  R2UR UR35, R21 ;  /* 0x00000000152372ca */ /* 0x000fe200000e0000 */
[----:B------:R-:W-:Y:S01]  /*1670*/  UISETP.GE.U32.AND UP0, UPT, UR13, 0x3f, UPT ;  /* 0x0000003f0d00788c */ /* 0x000fe2000bf06070 */
[----:B------:R-:W-:Y:S01]  /*1680*/  R2UR UR11, R20 ;  /* 0x00000000140b72ca */ /* 0x000fe200000e0000 */
[----:B------:R-:W-:Y:S01]  /*1690*/  ULEA UR8, UR6, UR4, 0x3 ;  /* 0x0000000406087291 */ /* 0x000fe2000f8e18ff */
[----:B------:R-:W-:-:S08]  /*16a0*/  UMOV UR24, URZ ;  /* 0x000000ff00187c82 */ /* 0x000fd00008000000 */
[----:B------:R1:W2:Y:S01]  /*16b0*/  SYNCS.PHASECHK.TRANS64.TRYWAIT P0, [UR8+0x28], R2 ;  /* 0x00002802ff0075a7 */ /* 0x0002a20008001108 */
[----:B------:R-:W-:Y:S02]  /*16c0*/  USHF.L.U32 UR35, UR35, 0x6, URZ ;  /* 0x0000000623237899 */ /* 0x000fe400080006ff */
[----:B------:R-:W-:Y:S01]  /*16d0*/  USHF.L.U32 UR11, UR11, 0x7, URZ ;  /* 0x000000070b0b7899 */ /* 0x000fe200080006ff */
[----:B------:R-:W-:Y:S11]  /*16e0*/  BRA.U !UP0, `(.L_x_20) ;  /* 0x0000000108a87547 */ /* 0x000ff6000b800000 */
[----:B------:R-:W-:Y:S01]  /*16f0*/  UMOV UR16, URZ ;  /* 0x000000ff00107c82 */ /* 0x000fe20008000000 */
[----:B------:R-:W-:-:S05]  /*1700*/  UMOV UR17, UR6 ;  /* 0x0000000600117c82 */ /* 0x000fca0008000000 */
.L_x_25:
[----:B-1----:R-:W-:Y:S01]  /*1710*/  ULEA UR33, UR17, UR4, 0x3 ;  /* 0x0000000411217291 */ /* 0x002fe2000f8e18ff */
[----:B--2---:R-:W-:Y:S01]  /*1720*/  @!P5 MOV R3, 0x1800 ;  /* 0x000018000003d802 */ /* 0x004fe20000000f00 */
[----:B--2---:R-:W-:Y:S10]  /*1730*/  @P0 BRA `(.L_x_21) ;  /* 0x00000000000c0947 */ /* 0x004ff40003800000 */
[----:B------:R-:W-:-:S04]  /*1740*/  SHF.L.U32 R5, R15, 0x1f, RZ ;  /* 0x0000001f0f057819 */ /* 0x000fc800000006ff */
[----:B------:R-:W2:Y:S02]  /*1750*/  SYNCS.PHASECHK.TRANS64.TRYWAIT P0, [UR33+0x28], R5 ;  /* 0x00002805ff0075a7 */ /* 0x000ea40008001121 */
[----:B--2---:R-:W-:Y:S05]  /*1760*/  @!P0 BRA `(.L_x_22) ;  /* 0x0000005800788947 */ /* 0x004fea0003800000 */
.L_x_21:
[----:B------:R2:W-:Y:S01]  /*1770*/  @!P5 SYNCS.ARRIVE.TRANS64 RZ, [UR33], R3 ;  /* 0x00000003ffffd9a7 */ /* 0x0005e20008000021 */
[----:B------:R-:W-:Y:S04]  /*1780*/  BSSY.RECONVERGENT B0, `(.L_x_23) ;  /* 0x0000003000007945 */ /* 0x000fe80003800200 */
[----:B------:R-:W-:Y:S05]  /*1790*/  @P4 BRA `(.L_x_24) ;  /* 0x0000000000044947 */ /* 0x000fea0003800000 */
[----:B------:R-:W-:Y:S05]  /*17a0*/  BPT.TRAP 0x1 ;  /* 0x000000040000795c */ /* 0x000fea0000300000 */
.L_x_24:
[----:B------:R-:W-:Y:S05]  /*17b0*/  BSYNC.RECONVERGENT B0 ;  /* 0x0000000000007941 */ /* 0x000fea0003800200 */
.L_x_23:
[----:B------:R-:W-:Y:S02]  /*17c0*/  UIADD3 UR6, UPT, UPT, UR17, 0x1, URZ ;  /* 0x0000000111067890 */ /* 0x000fe4000fffe0ff */
[----:B------:R-:W-:Y:S02]  /*17d0*/  ULEA UR32, UR17, UR4, 0xb ;  /* 0x0000000411207291 */ /* 0x000fe4000f8e58ff */
[----:B------:R-:W-:Y:S02]  /*17e0*/  UISETP.NE.AND UP0, UPT, UR6, 0x5, UPT ;  /* 0x000000050600788c */ /* 0x000fe4000bf05270 */
[----:B------:R-:W-:Y:S02]  /*17f0*/  UIADD3 UR26, UP1, UPT, UR22, 0x80, URZ ;  /* 0x00000080161a7890 */ /* 0x000fe4000ff3e0ff */
[----:B------:R-:W-:Y:S02]  /*1800*/  USEL UR9, URZ, 0x1, UP0 ;  /* 0x00000001ff097887 */ /* 0x000fe40008000000 */
[----:B------:R-:W-:-:S02]  /*1810*/  USEL UR6, UR6, URZ, UP0 ;  /* 0x000000ff06067287 */ /* 0x000fc40008000000 */
[----:B------:R-:W-:Y:S02]  /*1820*/  UIADD3 UR20, UP0, UPT, UR22, 0x180, URZ ;  /* 0x0000018016147890 */ /* 0x000fe4000ff1e0ff */
[----:B------:R-:W-:Y:S01]  /*1830*/  ULEA UR8, UR6, UR4, 0x3 ;  /* 0x0000000406087291 */ /* 0x000fe2000f8e18ff */
[----:B------:R-:W-:Y:S01]  /*1840*/  LOP3.LUT R15, R15, UR9, RZ, 0x3c, !PT ;  /* 0x000000090f0f7c12 */ /* 0x000fe2000f8e3cff */
[----:B------:R-:W-:Y:S02]  /*1850*/  USHF.L.U32 UR34, UR16, 0x5, URZ ;  /* 0x0000000510227899 */ /* 0x000fe400080006ff */
[----:B------:R-:W-:Y:S01]  /*1860*/  UIADD3.X UR27, UPT, UPT, URZ, UR23, URZ, UP1, !UPT ;  /* 0x00000017ff1b7290 */ /* 0x000fe20008ffe4ff */
[----:B-1----:R-:W-:Y:S01]  /*1870*/  SHF.L.U32 R2, R15, 0x1f, RZ ;  /* 0x0000001f0f027819 */ /* 0x002fe200000006ff */
[----:B------:R-:W-:Y:S02]  /*1880*/  UIADD3 UR32, UPT, UPT, UR32, 0x4400, URZ ;  /* 0x0000440020207890 */ /* 0x000fe4000fffe0ff */
[----:B------:R-:W-:Y:S01]  /*1890*/  UIADD3.X UR21, UPT, UPT, URZ, UR23, URZ, UP0, !UPT ;  /* 0x00000017ff157290 */ /* 0x000fe200087fe4ff */
[----:B------:R1:W1:Y:S01]  /*18a0*/  SYNCS.PHASECHK.TRANS64.TRYWAIT P0, [UR8+0x28], R2 ;  /* 0x00002802ff0075a7 */ /* 0x0002620008001108 */
[----:B------:R-:W-:Y:S01]  /*18b0*/  ULEA UR8, UR17, UR4, 0xc ;  /* 0x0000000411087291 */ /* 0x000fe2000f8e60ff */
[----:B------:R-:W-:Y:S01]  /*18c0*/  UMOV UR18, 0x0 ;  /* 0x0000000000127882 */ /* 0x000fe20000000000 */
[----:B------:R-:W-:-:S02]  /*18d0*/  UMOV UR19, 0x10000000 ;  /* 0x1000000000137882 */ /* 0x000fc40000000000 */
[----:B------:R-:W-:Y:S01]  /*18e0*/  UIADD3 UR8, UPT, UPT, UR8, 0x6c00, URZ ;  /* 0x00006c0008087890 */ /* 0x000fe2000fffe0ff */
[----:B------:R1:W-:Y:S01]  /*18f0*/  UTMALDG.3D [UR32], [UR26], desc[UR18] ;  /* 0x000012201a0075b4 */ /* 0x0003e20008011000 */
[----:B------:R-:W-:Y:S01]  /*1900*/  UMOV UR12, UR36 ;  /* 0x00000024000c7c82 */ /* 0x000fe20008000000 */
[----:B------:R-:W-:Y:S01]  /*1910*/  UMOV UR9, UR33 ;  /* 0x0000002100097c82 */ /* 0x000fe20008000000 */
[----:B------:R-:W-:Y:S01]  /*1920*/  UMOV UR10, UR34 ;  /* 0x00000022000a7c82 */ /* 0x000fe20008000000 */
[----:B------:R-:W-:Y:S01]  /*1930*/  UIADD3 UR16, UPT, UPT, UR16, 0x1, URZ ;  /* 0x0000000110107890 */ /* 0x000fe2000fffe0ff */
[----:B------:R-:W-:Y:S01]  /*1940*/  UMOV UR24, UR5 ;  /* 0x0000000500187c82 */ /* 0x000fe20008000000 */
[----:B------:R-:W-:Y:S02]  /*1950*/  UMOV UR17, UR6 ;  /* 0x0000000600117c82 */ /* 0x000fe40008000000 */
[----:B------:R1:W-:Y:S01]  /*1960*/  UTMALDG.3D [UR8], [UR20], desc[UR18] ;  /* 0x00001208140075b4 */ /* 0x0003e20008011000 */
[----:B------:R-:W-:-:S09]  /*1970*/  UISETP.NE.AND UP0, UPT, UR16, UR5, UPT ;  /* 0x000000051000728c */ /* 0x000fd2000bf05270 */
[----:B------:R-:W-:Y:S05]  /*1980*/  BRA.U UP0, `(.L_x_25) ;  /* 0xfffffffd00607547 */ /* 0x000fea000b83ffff */
.L_x_20:
[----:B-1----:R-:W-:Y:S01]  /*1990*/  ULEA UR8, UR6, UR4, 0x3 ;  /* 0x0000000406087291 */ /* 0x002fe2000f8e18ff */
[----:B------:R-:W-:Y:S01]  /*19a0*/  SHF.L.U32 R2, R15, 0x1f, RZ ;  /* 0x0000001f0f027819 */ /* 0x000fe200000006ff */
[----:B------:R-:W-:Y:S01]  /*19b0*/  @!P1 SYNCS.ARRIVE.TRANS64.A1T0 RZ, [UR4+0x78], RZ ;  /* 0x000078ffffff99a7 */ /* 0x000fe20008100004 */
[----:B------:R-:W-:-:S06]  /*19c0*/  UISETP.GT.AND UP0, UPT, UR15, UR14, UPT ;  /* 0x0000000e0f00728c */ /* 0x000fcc000bf04270 */
[----:B--2---:R1:W2:Y:S03]  /*19d0*/  SYNCS.PHASECHK.TRANS64.TRYWAIT P0, [UR8+0x28], R2 ;  /* 0x00002802ff0075a7 */ /* 0x0042a60008001108 */
[----:B------:R-:W-:Y:S05]  /*19e0*/  BRA.U !UP0, `(.L_x_26) ;  /* 0x0000000108ac7547 */ /* 0x000fea000b800000 */
[----:B------:R-:W-:Y:S01]  /*19f0*/  UIADD3 UR21, UPT, UPT, UR7, UR24, URZ ;  /* 0x0000001807157290 */ /* 0x000fe2000fffe0ff */
[----:B------:R-:W-:-:S11]  /*1a00*/  UMOV UR25, UR6 ;  /* 0x0000000600197c82 */ /* 0x000fd60008000000 */
.L_x_31:
[----:B-1----:R-:W-:Y:S01]  /*1a10*/  ULEA UR17, UR25, UR4, 0x3 ;  /* 0x0000000419117291 */ /* 0x002fe2000f8e18ff */
[----:B--2---:R-:W-:Y:S01]  /*1a20*/  @!P5 MOV R3, 0x1800 ;  /* 0x000018000003d802 */ /* 0x004fe20000000f00 */
[----:B--2---:R-:W-:Y:S10]  /*1a30*/  @P0 BRA `(.L_x_27) ;  /* 0x00000000000c0947 */ /* 0x004ff40003800000 */
[----:B------:R-:W-:-:S04]  /*1a40*/  SHF.L.U32 R5, R15, 0x1f, RZ ;  /* 0x0000001f0f057819 */ /* 0x000fc800000006ff */
[----:B------:R-:W2:Y:S02]  /*1a50*/  SYNCS.PHASECHK.TRANS64.TRYWAIT P0, [UR17+0x28], R5 ;  /* 0x00002805ff0075a7 */ /* 0x000ea40008001111 */
[----:B--2---:R-:W-:Y:S05]  /*1a60*/  @!P0 BRA `(.L_x_28) ;  /* 0x0000005400d08947 */ /* 0x004fea0003800000 */
.L_x_27:
[----:B------:R2:W-:Y:S01]  /*1a70*/  @!P5 SYNCS.ARRIVE.TRANS64 RZ, [UR17], R3 ;  /* 0x00000003ffffd9a7 */ /* 0x0005e20008000011 */
[----:B------:R-:W-:Y:S04]  /*1a80*/  BSSY.RECONVERGENT B0, `(.L_x_29) ;  /* 0x0000003000007945 */ /* 0x000fe80003800200 */
[----:B------:R-:W-:Y:S05]  /*1a90*/  @P4 BRA `(.L_x_30) ;  /* 0x0000000000044947 */ /* 0x000fea0003800000 */
[----:B------:R-:W-:Y:S05]  /*1aa0*/  BPT.TRAP 0x1 ;  /* 0x000000040000795c */ /* 0x000fea0000300000 */
.L_x_30:
[----:B------:R-:W-:Y:S05]  /*1ab0*/  BSYNC.RECONVERGENT B0 ;  /* 0x0000000000007941 */ /* 0x000fea0003800200 */
.L_x_29:
        /* <DEDUP_REMOVED lines=10> */
[----:B------:R-:W-:Y:S01]  /*1b60*/  UIADD3 UR16, UPT, UPT, UR16, 0x4400, URZ ;  /* 0x0000440010107890 */ /* 0x000fe2000fffe0ff */
[----:B-1----:R-:W-:Y:S01]  /*1b70*/  SHF.L.U32 R2, R15, 0x1f, RZ ;  /* 0x0000001f0f027819 */ /* 0x002fe200000006ff */
[----:B------:R-:W-:Y:S02]  /*1b80*/  UIADD3.X UR31, UPT, UPT, URZ, UR23, URZ, UP1, !UPT ;  /* 0x00000017ff1f7290 */ /* 0x000fe40008ffe4ff */
[----:B------:R-:W-:Y:S01]  /*1b90*/  UIADD3.X UR29, UPT, UPT, URZ, UR23, URZ, UP0, !UPT ;  /* 0x00000017ff1d7290 */ /* 0x000fe200087fe4ff */
[----:B------:R1:W1:Y:S01]  /*1ba0*/  SYNCS.PHASECHK.TRANS64.TRYWAIT P0, [UR8+0x28], R2 ;  /* 0x00002802ff0075a7 */ /* 0x0002620008001108 */
[----:B------:R-:W-:Y:S01]  /*1bb0*/  ULEA UR8, UR25, UR4, 0xc ;  /* 0x0000000419087291 */ /* 0x000fe2000f8e60ff */
[----:B------:R-:W-:Y:S01]  /*1bc0*/  UMOV UR26, 0x0 ;  /* 0x00000000001a7882 */ /* 0x000fe20000000000 */
[----:B------:R-:W-:-:S02]  /*1bd0*/  UMOV UR27, 0x10000000 ;  /* 0x10000000001b7882 */ /* 0x000fc40000000000 */
[----:B------:R-:W-:Y:S01]  /*1be0*/  UIADD3 UR8, UPT, UPT, UR8, 0x6c00, URZ ;  /* 0x00006c0008087890 */ /* 0x000fe2000fffe0ff */
[----:B------:R-:W-:Y:S01]  /*1bf0*/  UMOV UR19, UR35 ;  /* 0x0000002300137c82 */ /* 0x000fe20008000000 */
[----:B------:R-:W-:Y:S01]  /*1c00*/  UMOV UR20, UR36 ;  /* 0x0000002400147c82 */ /* 0x000fe20008000000 */
[----:B------:R-:W-:Y:S01]  /*1c10*/  UMOV UR12, UR36 ;  /* 0x00000024000c7c82 */ /* 0x000fe20008000000 */
[----:B------:R-:W-:Y:S01]  /*1c20*/  UMOV UR9, UR17 ;  /* 0x0000001100097c82 */ /* 0x000fe20008000000 */
[----:B------:R-:W-:Y:S01]  /*1c30*/  UMOV UR10, UR18 ;  /* 0x00000012000a7c82 */ /* 0x000fe20008000000 */
[----:B------:R1:W-:Y:S01]  /*1c40*/  UTMALDG.3D [UR16], [UR30], desc[UR26] ;  /* 0x00001a101e0075b4 */ /* 0x0003e20008011000 */
[----:B------:R-:W-:Y:S01]  /*1c50*/  UIADD3 UR24, UPT, UPT, UR24, 0x1, URZ ;  /* 0x0000000118187890 */ /* 0x000fe2000fffe0ff */
[----:B------:R-:W-:-:S03]  /*1c60*/  UMOV UR25, UR6 ;  /* 0x0000000600197c82 */ /* 0x000fc60008000000 */
[----:B------:R-:W-:Y:S01]  /*1c70*/  UISETP.NE.AND UP0, UPT, UR24, UR21, UPT ;  /* 0x000000151800728c */ /* 0x000fe2000bf05270 */
[----:B------:R1:W-:Y:S08]  /*1c80*/  UTMALDG.3D [UR8], [UR28], desc[UR26] ;  /* 0x00001a081c0075b4 */ /* 0x0003f00008011000 */
[----:B------:R-:W-:Y:S05]  /*1c90*/  BRA.U UP0, `(.L_x_31) ;  /* 0xfffffffd005c7547 */ /* 0x000fea000b83ffff */
.L_x_26:
[----:B-1----:R-:W-:Y:S01]  /*1ca0*/  LEA R2, R14, UR4, 0x3 ;  /* 0x000000040e027c11 */ /* 0x002fe2000f8e18ff */
[----:B------:R-:W-:Y:S01]  /*1cb0*/  NOP ;  /* 0x0000000000007918 */ /* 0x000fe20000000000 */
[----:B--2---:R-:W-:Y:S02]  /*1cc0*/  SHF.L.U32 R3, R12, 0x1f, RZ ;  /* 0x0000001f0c037819 */ /* 0x004fe400000006ff */
[----:B------:R-:W-:Y:S02]  /*1cd0*/  LEA R4, R14, UR4, 0x4 ;  /* 0x000000040e047c11 */ /* 0x000fe4000f8e20ff */
[----:B------:R-:W1:Y:S02]  /*1ce0*/  SYNCS.PHASECHK.TRANS64.TRYWAIT P0, [R2+URZ+0x80], R3 ;  /* 0x00008003020075a7 */ /* 0x000e6400080011ff */
[----:B-1----:R-:W-:Y:S05]  /*1cf0*/  @!P0 BRA `(.L_x_32) ;  /* 0x0000005400448947 */ /* 0x002fea0003800000 */
.L_x_109:
[----:B------:R-:W2:Y:S01]  /*1d00*/  LDS.128 R4, [R4+0x110] ;  /* 0x0001100004047984 */ /* 0x000ea20000000c00 */
[----:B---3--:R-:W-:Y:S01]  /*1d10*/  ISETP.GE.AND P0, PT, R40, 0x1, PT ;  /* 0x000000012800780c */ /* 0x008fe20003f06270 */
[----:B-1----:R-:W-:Y:S01]  /*1d20*/  VIADD R2, R2, 0x90 ;  /* 0x0000009002027836 */ /* 0x002fe20000000000 */
[----:B------:R-:W-:Y:S01]  /*1d30*/  @!PT LDS RZ, [RZ] ;  /* 0x00000000fffff984 */ /* 0x000fe20000000800 */
[----:B------:R-:W-:Y:S01]  /*1d40*/  @!PT LDS RZ, [RZ] ;  /* 0x00000000fffff984 */ /* 0x000fe20000000800 */
[----:B------:R-:W-:Y:S01]  /*1d50*/  @!PT LDS RZ, [RZ] ;  /* 0x00000000fffff984 */ /* 0x000fe20000000800 */
[----:B------:R-:W-:Y:S01]  /*1d60*/  @!PT LDS RZ, [RZ] ;  /* 0x00000000fffff984 */ /* 0x000fe20000000800 */
[----:B------:R1:W-:Y:S06]  /*1d70*/  MEMBAR.ALL.CTA ;  /* 0x0000000000007992 */ /* 0x0003ec0000008000 */
[----:B-1----:R-:W1:Y:S01]  /*1d80*/  FENCE.VIEW.ASYNC.S ;  /* 0x00000000000073c6 */ /* 0x002e620000000000 */
[----:B------:R-:W-:-:S04]  /*1d90*/  PRMT R2, RZ, 0x654, R2 ;  /* 0x00000654ff027816 */ /* 0x000fc80000000002 */
[----:B-1----:R1:W-:Y:S01]  /*1da0*/  SYNCS.ARRIVE.TRANS64.RED.A1T0 RZ, [R2+URZ], RZ ;  /* 0x000000ff02ff79a7 */ /* 0x0023e200081004ff */
[----:B--2---:R-:W-:-:S13]  /*1db0*/  LOP3.LUT P2, RZ, R6, 0x1, RZ, 0xc0, !PT ;  /* 0x0000000106ff7812 */ /* 0x004fda000784c0ff */
[----:B------:R-:W-:Y:S01]  /*1dc0*/  @P2 SHF.R.U32.HI R3, RZ, 0x10, R5 ;  /* 0x00000010ff032819 */ /* 0x000fe20000011605 */
[----:B------:R-:W-:Y:S01]  /*1dd0*/  VOTEU.ANY UP0, P2 ;  /* 0x0000000000ff7886 */ /* 0x000fe20001000100 */
[----:B------:R-:W-:Y:S02]  /*1de0*/  @P2 MOV R13, R4 ;  /* 0x00000004000d2202 */ /* 0x000fe40000000f00 */
[----:B------:R-:W-:Y:S02]  /*1df0*/  @P2 R2UR.BROADCAST UR8, R3 ;  /* 0x00000000030822ca */ /* 0x000fe400008e0000 */
[----:B------:R-:W-:-:S11]  /*1e00*/  @P2 LOP3.LUT R11, R5, 0xffff, RZ, 0xc0, !PT ;  /* 0x0000ffff050b2812 */ /* 0x000fd600078ec0ff */
[----:B------:R-:W-:Y:S01]  /*1e10*/  @UP0 UMOV UR36, UR8 ;  /* 0x0000000800240c82 */ /* 0x000fe20008000000 */
[----:B-1----:R-:W-:Y:S05]  /*1e20*/  @!P0 BRA `(.L_x_33) ;  /* 0x0000000000b88947 */ /* 0x002fea0003800000 */
[----:B------:R-:W4:Y:S01]  /*1e30*/  LDC.64 R4, c[0x0][0xb18] ;  /* 0x0002c600ff047b82 */ /* 0x000f220000000a00 */
[----:B------:R-:W-:-:S07]  /*1e40*/  ISETP.NE.AND P3, PT, R40, 0x1, PT ;  /* 0x000000012800780c */ /* 0x000fce0003f65270 */
[----:B------:R-:W1:Y:S08]  /*1e50*/  LDC.64 R6, c[0x0][0xb10] ;  /* 0x0002c400ff067b82 */ /* 0x000e700000000a00 */
[----:B------:R-:W2:Y:S08]  /*1e60*/  LDC R16, c[0x0][0xb20] ;  /* 0x0002c800ff107b82 */ /* 0x000eb00000000800 */
[----:B------:R-:W3:Y:S01]  /*1e70*/  LDC R18, c[0x0][0xb0c] ;  /* 0x0002c300ff127b82 */ /* 0x000ee20000000800 */
[----:B----4-:R-:W-:Y:S01]  /*1e80*/  IMAD.HI.U32 R17, R0, R5, RZ ;  /* 0x0000000500117227 */ /* 0x010fe200078e00ff */
[----:B------:R-:W-:-:S03]  /*1e90*/  ISETP.NE.AND P0, PT, R4, 0x1, PT ;  /* 0x000000010400780c */ /* 0x000fc60003f05270 */
[----:B------:R-:W-:-:S03]  /*1ea0*/  IMAD.HI.U32 R5, R11, R5, RZ ;  /* 0x000000050b057227 */ /* 0x000fc600078e00ff */
[----:B------:R-:W4:Y:S01]  /*1eb0*/  LDC.64 R2, c[0x0][0xb28] ;  /* 0x0002ca00ff027b82 */ /* 0x000f220000000a00 */
[----:B-1----:R-:W-:-:S04]  /*1ec0*/  IMAD.HI.U32 R20, R9, R6, RZ ;  /* 0x0000000609147227 */ /* 0x002fc800078e00ff */
[----:B------:R-:W-:Y:S01]  /*1ed0*/  IMAD.HI.U32 R22, R13, R6, RZ ;  /* 0x000000060d167227 */ /* 0x000fe200078e00ff */
[----:B------:R-:W-:Y:S02]  /*1ee0*/  SHF.R.U32.HI R20, RZ, R7, R20 ;  /* 0x00000007ff147219 */ /* 0x000fe40000011614 */
[-C--:B--2---:R-:W-:Y:S02]  /*1ef0*/  SHF.R.U32.HI R17, RZ, R16.reuse, R17 ;  /* 0x00000010ff117219 */ /* 0x084fe40000011611 */
[----:B------:R-:W-:Y:S02]  /*1f00*/  SHF.R.U32.HI R16, RZ, R16, R5 ;  /* 0x00000010ff107219 */ /* 0x000fe40000011605 */
[----:B------:R-:W-:Y:S02]  /*1f10*/  SEL R17, R0, R17, !P0 ;  /* 0x0000001100117207 */ /* 0x000fe40004000000 */
[----:B------:R-:W-:Y:S02]  /*1f20*/  SHF.R.U32.HI R22, RZ, R7, R22 ;  /* 0x00000007ff167219 */ /* 0x000fe40000011616 */
[----:B---3--:R-:W-:-:S02]  /*1f30*/  ISETP.NE.AND P1, PT, R18, 0x1, PT ;  /* 0x000000011200780c */ /* 0x008fc40003f25270 */
[----:B------:R-:W-:Y:S02]  /*1f40*/  SEL R5, R11, R16, !P0 ;  /* 0x000000100b057207 */ /* 0x000fe40004000000 */
[----:B------:R-:W-:Y:S02]  /*1f50*/  SEL R19, R9, R20, !P1 ;  /* 0x0000001409137207 */ /* 0x000fe40004800000 */
[----:B------:R-:W-:Y:S01]  /*1f60*/  SEL R7, R13, R22, !P1 ;  /* 0x000000160d077207 */ /* 0x000fe20004800000 */
[----:B----4-:R-:W-:-:S04]  /*1f70*/  IMAD.HI.U32 R20, R17, R2, RZ ;  /* 0x0000000211147227 */ /* 0x010fc800078e00ff */
[----:B------:R-:W-:Y:S01]  /*1f80*/  IMAD.HI.U32 R6, R19, R2, RZ ;  /* 0x0000000213067227 */ /* 0x000fe200078e00ff */
[----:B------:R-:W-:-:S04]  /*1f90*/  @P3 SHF.R.U32.HI R17, RZ, R3, R20 ;  /* 0x00000003ff113219 */ /* 0x000fc80000011614 */
        /* <DEDUP_REMOVED lines=8> */
[----:B------:R-:W-:-:S04]  /*2020*/  @!P0 IMAD.HI.U32 R16, R7, R2, RZ ;  /* 0x0000000207108227 */ /* 0x000fc800078e00ff */
[----:B------:R-:W-:Y:S01]  /*2030*/  IMAD.MOV R2, RZ, RZ, -R6 ;  /* 0x000000ffff027224 */ /* 0x000fe200078e0a06 */
[----:B------:R-:W-:-:S03]  /*2040*/  @!P0 SHF.R.U32.HI R16, RZ, R3, R16 ;  /* 0x00000003ff108219 */ /* 0x000fc60000011610 */
[----:B------:R-:W-:Y:S01]  /*2050*/  IMAD R2, R40, R2, R5 ;  /* 0x0000000228027224 */ /* 0x000fe200078e0205 */
[----:B------:R-:W-:Y:S02]  /*2060*/  @!P0 SEL R3, R7, R16, !P3 ;  /* 0x0000001007038207 */ /* 0x000fe40005800000 */
[----:B------:R-:W-:-:S03]  /*2070*/  IADD3 R16, PT, PT, -R5, RZ, RZ ;  /* 0x000000ff05107210 */ /* 0x000fc60007ffe1ff */
[--C-:B------:R-:W-:Y:S02]  /*2080*/  @!P0 IMAD.IADD R6, R6, 0x1, -R3.reuse ;  /* 0x0000000106068824 */ /* 0x100fe400078e0a03 */
[----:B------:R-:W-:Y:S01]  /*2090*/  @!P0 IMAD R3, R2, R19, R3 ;  /* 0x0000001302038224 */ /* 0x000fe200078e0203 */
[----:B------:R-:W-:Y:S01]  /*20a0*/  IADD3 R2, PT, PT, -R7, RZ, RZ ;  /* 0x000000ff07027210 */ /* 0x000fe20007ffe1ff */
[----:B------:R-:W-:Y:S02]  /*20b0*/  @!P0 IMAD R5, R40, R6, R7 ;  /* 0x0000000628058224 */ /* 0x000fe400078e0207 */
[----:B------:R-:W-:Y:S02]  /*20c0*/  IMAD R11, R4, R16, R11 ;  /* 0x00000010040b7224 */ /* 0x000fe400078e020b */
[----:B------:R-:W-:Y:S02]  /*20d0*/  @!P0 IMAD.MOV.U32 R7, RZ, RZ, R3 ;  /* 0x000000ffff078224 */ /* 0x000fe400078e0003 */
[----:B------:R-:W-:-:S02]  /*20e0*/  IMAD R2, R18, R2, R13 ;  /* 0x0000000212027224 */ /* 0x000fc400078e020d */
[----:B------:R-:W-:Y:S02]  /*20f0*/  IMAD R11, R5, R4, R11 ;  /* 0x00000004050b7224 */ /* 0x000fe400078e020b */
[----:B------:R-:W-:Y:S02]  /*2100*/  IMAD R13, R7, R18, R2 ;  /* 0x00000012070d7224 */ /* 0x000fe400078e0202 */
.L_x_33:
[----:B------:R-:W1:Y:S02]  /*2110*/  LDCU UR8, c[0x0][0xb30] ;  /* 0x00016600ff0877ac */ /* 0x000e640008000800 */
[----:B-1----:R-:W-:-:S09]  /*2120*/  UISETP.NE.AND UP0, UPT, UR8, 0x1, UPT ;  /* 0x000000010800788c */ /* 0x002fd2000bf05270 */
[----:B------:R-:W-:Y:S05]  /*2130*/  BRA.U UP0, `(.L_x_34) ;  /* 0x0000000100407547 */ /* 0x000fea000b800000 */
[----:B------:R-:W1:Y:S08]  /*2140*/  LDC.64 R4, c[0x0][0xb10] ;  /* 0x0002c400ff047b82 */ /* 0x000e700000000a00 */
[----:B------:R-:W2:Y:S08]  /*2150*/  LDC.64 R2, c[0x0][0xb18] ;  /* 0x0002c600ff027b82 */ /* 0x000eb00000000a00 */
[----:B------:R-:W3:Y:S08]  /*2160*/  LDC R6, c[0x0][0xb20] ;  /* 0x0002c800ff067b82 */ /* 0x000ef00000000800 */
[----:B------:R-:W4:Y:S01]  /*2170*/  LDC R16, c[0x0][0xb0c] ;  /* 0x0002c300ff107b82 */ /* 0x000f220000000800 */
[----:B-1----:R-:W-:-:S05]  /*2180*/  IMAD.HI.U32 R4, R13, R4, RZ ;  /* 0x000000040d047227 */ /* 0x002fca00078e00ff */
[----:B------:R-:W-:Y:S01]  /*2190*/  SHF.R.U32.HI R4, RZ, R5, R4 ;  /* 0x00000005ff047219 */ /* 0x000fe20000011604 */
[----:B--2---:R-:W-:Y:S01]  /*21a0*/  IMAD.HI.U32 R3, R11, R3, RZ ;  /* 0x000000030b037227 */ /* 0x004fe200078e00ff */
[----:B------:R-:W-:-:S04]  /*21b0*/  ISETP.NE.AND P0, PT, R2, 0x1, PT ;  /* 0x000000010200780c */ /* 0x000fc80003f05270 */
[----:B---3--:R-:W-:-:S04]  /*21c0*/  SHF.R.U32.HI R6, RZ, R6, R3 ;  /* 0x00000006ff067219 */ /* 0x008fc80000011603 */
[----:B------:R-:W-:Y:S02]  /*21d0*/  SEL R3, R11, R6, !P0 ;  /* 0x000000060b037207 */ /* 0x000fe40004000000 */
[----:B----4-:R-:W-:-:S04]  /*21e0*/  ISETP.NE.AND P1, PT, R16, 0x1, PT ;  /* 0x000000011000780c */ /* 0x010fc80003f25270 */
[----:B------:R-:W-:-:S05]  /*21f0*/  SEL R4, R13, R4, !P1 ;  /* 0x000000040d047207 */ /* 0x000fca0004800000 */
[----:B------:R-:W-:Y:S02]  /*2200*/  IMAD.IADD R5, R3, 0x1, -R4 ;  /* 0x0000000103057824 */ /* 0x000fe400078e0a04 */
[----:B------:R-:W-:Y:S02]  /*2210*/  IMAD.IADD R3, R4, 0x1, -R3 ;  /* 0x0000000104037824 */ /* 0x000fe400078e0a03 */
[----:B------:R-:W-:Y:S02]  /*2220*/  IMAD R13, R5, R16, R13 ;  /* 0x00000010050d7224 */ /* 0x000fe400078e020d */
[----:B------:R-:W-:-:S07]  /*2230*/  IMAD R11, R3, R2, R11 ;  /* 0x00000002030b7224 */ /* 0x000fce00078e020b */
.L_x_34:
[----:B------:R-:W-:Y:S01]  /*2240*/  VIADD R14, R14, 0x1 ;  /* 0x000000010e0e7836 */ /* 0x000fe20000000000 */
[----:B------:R-:W-:Y:S01]  /*2250*/  PLOP3.LUT P1, PT, PT, PT, PT, 0x80, 0x8 ;  /* 0x000000000008781c */ /* 0x000fe20003f2f070 */
[----:B------:R-:W-:Y:S02]  /*2260*/  IMAD.IADD R21, R13, 0x1, R96 ;  /* 0x000000010d157824 */ /* 0x000fe400078e0260 */
[----:B------:R-:W-:Y:S01]  /*2270*/  IMAD.IADD R20, R11, 0x1, R94 ;  /* 0x000000010b147824 */ /* 0x000fe200078e025e */
[----:B------:R-:W-:-:S04]  /*2280*/  ISETP.NE.AND P0, PT, R14, 0x2, PT ;  /* 0x000000020e00780c */ /* 0x000fc80003f05270 */
[----:B------:R-:W-:Y:S02]  /*2290*/  SEL R3, RZ, 0x1, P0 ;  /* 0x00000001ff037807 */ /* 0x000fe40000000000 */
[----:B------:R-:W-:Y:S02]  /*22a0*/  SEL R14, R14, RZ, P0 ;  /* 0x000000ff0e0e7207 */ /* 0x000fe40000000000 */
[----:B------:R-:W-:Y:S01]  /*22b0*/  LOP3.LUT R12, R12, R3, RZ, 0x3c, !PT ;  /* 0x000000030c0c7212 */ /* 0x000fe200078e3cff */
[----:B------:R-:W-:Y:S06]  /*22c0*/  @P2 BRA `(.L_x_35) ;  /* 0xfffffff000982947 */ /* 0x000fec000383ffff */
[----:B------:R-:W-:Y:S01]  /*22d0*/  UIADD3 UR4, UPT, UPT, UR4, 0x28, URZ ;  /* 0x0000002804047890 */ /* 0x000fe2000fffe0ff */
[----:B------:R-:W-:-:S03]  /*22e0*/  SHF.L.U32 R3, R15, 0x1f, RZ ;  /* 0x0000001f0f037819 */ /* 0x000fc600000006ff */
[----:B------:R-:W-:-:S09]  /*22f0*/  ULEA UR5, UR6, UR4, 0x3 ;  /* 0x0000000406057291 */ /* 0x000fd2000f8e18ff */
[----:B------:R-:W1:Y:S02]  /*2300*/  SYNCS.PHASECHK.TRANS64.TRYWAIT P0, [UR5], R3 ;  /* 0x00000003ff0075a7 */ /* 0x000e640008001105 */
[----:B-1----:R-:W-:Y:S05]  /*2310*/  @!P0 BRA `(.L_x_36) ;  /* 0x0000004c00d08947 */ /* 0x002fea0003800000 */
.L_x_111:
[----:B------:R-:W-:-:S04]  /*2320*/  UIADD3 UR6, UPT, UPT, UR6, 0x1, URZ ;  /* 0x0000000106067890 */ /* 0x000fc8000fffe0ff */
[----:B------:R-:W-:-:S04]  /*2330*/  UISETP.NE.AND UP0, UPT, UR6, 0x5, UPT ;  /* 0x000000050600788c */ /* 0x000fc8000bf05270 */
[----:B------:R-:W-:Y:S02]  /*2340*/  USEL UR7, URZ, 0x1, UP0 ;  /* 0x00000001ff077887 */ /* 0x000fe40008000000 */
[----:B------:R-:W-:-:S04]  /*2350*/  USEL UR6, UR6, URZ, UP0 ;  /* 0x000000ff06067287 */ /* 0x000fc80008000000 */
[----:B------:R-:W-:Y:S01]  /*2360*/  ULEA UR5, UR6, UR4, 0x3 ;  /* 0x0000000406057291 */ /* 0x000fe2000f8e18ff */
[----:B------:R-:W-:-:S04]  /*2370*/  LOP3.LUT R2, R15, UR7, RZ, 0x3c, !PT ;  /* 0x000000070f027c12 */ /* 0x000fc8000f8e3cff */
[----:B-1----:R-:W-:-:S04]  /*2380*/  SHF.L.U32 R3, R2, 0x1f, RZ ;  /* 0x0000001f02037819 */ /* 0x002fc800000006ff */
[----:B------:R-:W1:Y:S02]  /*2390*/  SYNCS.PHASECHK.TRANS64.TRYWAIT P0, [UR5], R3 ;  /* 0x00000003ff0075a7 */ /* 0x000e640008001105 */
[----:B-1----:R-:W-:Y:S05]  /*23a0*/  @!P0 BRA `(.L_x_37) ;  /* 0x0000004c00c48947 */ /* 0x002fea0003800000 */
.L_x_113:
        /* <DEDUP_REMOVED lines=9> */
.L_x_115:
        /* <DEDUP_REMOVED lines=9> */
.L_x_117:
[----:B------:R-:W-:-:S04]  /*24d0*/  UIADD3 UR6, UPT, UPT, UR6, 0x1, URZ ;  /* 0x0000000106067890 */ /* 0x000fc8000fffe0ff */
[----:B------:R-:W-:-:S04]  /*24e0*/  UISETP.NE.AND UP0, UPT, UR6, 0x5, UPT ;  /* 0x000000050600788c */ /* 0x000fc8000bf05270 */
[----:B------:R-:W-:Y:S02]  /*24f0*/  USEL UR5, URZ, 0x1, UP0 ;  /* 0x00000001ff057887 */ /* 0x000fe40008000000 */
[----:B------:R-:W-:-:S04]  /*2500*/  USEL UR6, UR6, URZ, UP0 ;  /* 0x000000ff06067287 */ /* 0x000fc80008000000 */
[----:B------:R-:W-:Y:S01]  /*2510*/  ULEA UR6, UR6, UR4, 0x3 ;  /* 0x0000000406067291 */ /* 0x000fe2000f8e18ff */
[----:B-1----:R-:W-:-:S04]  /*2520*/  LOP3.LUT R3, R2, UR5, RZ, 0x3c, !PT ;  /* 0x0000000502037c12 */ /* 0x002fc8000f8e3cff */
[----:B------:R-:W-:Y:S01]  /*2530*/  SHF.L.U32 R3, R3, 0x1f, RZ ;  /* 0x0000001f03037819 */ /* 0x000fe200000006ff */
[----:B----4-:R-:W-:-:S07]  /*2540*/  IMAD.U32 R0, RZ, RZ, UR6 ;  /* 0x00000006ff007e24 */ /* 0x010fce000f8e00ff */
.L_x_40:
[----:B-1----:R1:W2:Y:S02]  /*2550*/  SYNCS.PHASECHK.TRANS64.TRYWAIT P0, [R0+URZ], R3 ;  /* 0x00000003000075a7 */ /* 0x0022a400080011ff */
[----:B--2---:R-:W-:Y:S05]  /*2560*/  @!P0 NANOSLEEP.SYNCS 0x989680 ;  /* 0x009896800000895d */ /* 0x004fea0003900000 */
[----:B------:R-:W2:Y:S02]  /*2570*/  @!P0 SYNCS.PHASECHK.TRANS64 P0, [R0+URZ], R3 ;  /* 0x00000003000085a7 */ /* 0x000ea400080010ff */
[----:B--2---:R-:W-:Y:S05]  /*2580*/  @P0 EXIT ;  /* 0x000000000000094d */ /* 0x004fea0003800000 */
[----:B------:R-:W-:Y:S05]  /*2590*/  BRA `(.L_x_40) ;  /* 0xfffffffc00ec7947 */ /* 0x000fea000383ffff */
.L_x_17:
[----:B------:R-:W-:-:S04]  /*25a0*/  UISETP.NE.AND UP1, UPT, UR37, URZ, UPT ;  /* 0x000000ff2500728c */ /* 0x000fc8000bf25270 */
[----:B------:R-:W-:-:S09]  /*25b0*/  UISETP.NE.OR UP1, UPT, UR8, 0x1, UP1 ;  /* 0x000000010800788c */ /* 0x000fd20008f25670 */
[----:B------:R-:W-:Y:S05]  /*25c0*/  BRA.U UP1, `(.L_x_41) ;  /* 0x0000000501487547 */ /* 0x000fea000b800000 */
[----:B------:R-:W-:Y:S01]  /*25d0*/  ISETP.NE.AND P2, PT, R2, RZ, PT ;  /* 0x000000ff0200720c */ /* 0x000fe20003f45270 */
[----:B------:R-:W-:Y:S01]  /*25e0*/  IMAD.MOV.U32 R12, RZ, RZ, 0x1 ;  /* 0x00000001ff0c7424 */ /* 0x000fe200078e00ff */
[----:B------:R-:W-:Y:S02]  /*25f0*/  CS2R R10, SRZ ;  /* 0x00000000000a7805 */ /* 0x000fe4000001ff00 */
[----:B------:R-:W-:Y:S01]  /*2600*/  CS2R R8, SRZ ;  /* 0x0000000000087805 */ /* 0x000fe2000001ff00 */
[----:B------:R-:W-:Y:S01]  /*2610*/  UMOV UR4, 0x400 ;  /* 0x0000040000047882 */ /* 0x000fe20000000000 */
[----:B------:R-:W-:Y:S01]  /*2620*/  UMOV UR6, URZ ;  /* 0x000000ff00067c82 */ /* 0x000fe20008000000 */
[----:B------:R-:W-:-:S12]  /*2630*/  ULEA UR37, UR37, UR4, 0x18 ;  /* 0x0000000425257291 */ /* 0x000fd8000f8ec0ff */
.L_x_45:
[----:B------:R-:W-:Y:S02]  /*2640*/  LEA R0, R8, UR37, 0x3 ;  /* 0x0000002508007c11 */ /* 0x000fe4000f8e18ff */
[----:B------:R-:W-:-:S03]  /*2650*/  SHF.L.U32 R5, R9, 0x1f, RZ ;  /* 0x0000001f09057819 */ /* 0x000fc600000006ff */
[----:B------:R-:W-:Y:S01]  /*2660*/  VIADD R4, R0, 0xf0 ;  /* 0x000000f000047836 */ /* 0x000fe20000000000 */
[----:B------:R-:W1:Y:S02]  /*2670*/  SYNCS.PHASECHK.TRANS64.TRYWAIT P0, [R0+URZ+0xe0], R5 ;  /* 0x0000e005000075a7 */ /* 0x000e6400080011ff */
[----:B-1----:R-:W-:Y:S05]  /*2680*/  @!P0 BRA `(.L_x_42) ;  /* 0x0000004c00548947 */ /* 0x002fea0003800000 */
.L_x_118:
[----:B------:R-:W-:Y:S01]  /*2690*/  ULEA UR5, UR6, UR37, 0x3 ;  /* 0x0000002506057291 */ /* 0x000fe2000f8e18ff */
[----:B------:R-:W-:Y:S02]  /*26a0*/  PRMT R4, RZ, 0x654, R4 ;  /* 0x00000654ff047816 */ /* 0x000fe40000000004 */
[----:B-1----:R-:W-:Y:S01]  /*26b0*/  SHF.L.U32 R5, R12, 0x1f, RZ ;  /* 0x0000001f0c057819 */ /* 0x002fe200000006ff */
[----:B------:R-:W-:Y:S01]  /*26c0*/  UIADD3 UR4, UPT, UPT, UR5, 0x80, URZ ;  /* 0x0000008005047890 */ /* 0x000fe2000fffe0ff */
[----:B------:R1:W-:Y:S05]  /*26d0*/  SYNCS.ARRIVE.TRANS64.RED.A1T0 RZ, [R4+URZ], RZ ;  /* 0x000000ff04ff79a7 */ /* 0x0003ea00081004ff */
[----:B------:R-:W-:Y:S01]  /*26e0*/  IMAD.U32 R7, RZ, RZ, UR4 ;  /* 0x00000004ff077e24 */ /* 0x000fe2000f8e00ff */
[----:B------:R-:W2:Y:S04]  /*26f0*/  SYNCS.PHASECHK.TRANS64.TRYWAIT P0, [UR5+0x90], R5 ;  /* 0x00009005ff0075a7 */ /* 0x000ea80008001105 */
[----:B------:R-:W-:Y:S01]  /*2700*/  PRMT R6, R2, 0x654, R7 ;  /* 0x0000065402067816 */ /* 0x000fe20000000007 */
[----:B-1----:R-:W-:Y:S01]  /*2710*/  @!P2 IMAD.MOV.U32 R4, RZ, RZ, 0x10 ;  /* 0x00000010ff04a424 */ /* 0x002fe200078e00ff */
[----:B--2---:R-:W-:Y:S06]  /*2720*/  @!P0 BRA `(.L_x_43) ;  /* 0x0000004c00408947 */ /* 0x004fec0003800000 */
.L_x_120:
[----:B------:R-:W-:Y:S01]  /*2730*/  ULEA UR4, UR6, UR37, 0x4 ;  /* 0x0000002506047291 */ /* 0x000fe2000f8e20ff */
[----:B------:R-:W-:Y:S01]  /*2740*/  SEL R3, R6, R3, !P2 ;  /* 0x0000000306037207 */ /* 0x000fe20005000000 */
[----:B------:R-:W-:Y:S01]  /*2750*/  UIADD3 UR5, UPT, UPT, UR5, 0x80, URZ ;  /* 0x0000008005057890 */ /* 0x000fe2000fffe0ff */
[----:B-1----:R-:W-:Y:S01]  /*2760*/  LEA R0, R11, UR37, 0x3 ;  /* 0x000000250b007c11 */ /* 0x002fe2000f8e18ff */
[----:B------:R-:W-:Y:S01]  /*2770*/  UIADD3 UR4, UPT, UPT, UR4, 0x110, URZ ;  /* 0x0000011004047890 */ /* 0x000fe2000fffe0ff */
[----:B------:R-:W-:Y:S01]  /*2780*/  SHF.L.U32 R5, R10, 0x1f, RZ ;  /* 0x0000001f0a057819 */ /* 0x000fe200000006ff */
[----:B------:R1:W-:Y:S01]  /*2790*/  @!P2 SYNCS.ARRIVE.TRANS64.RED RZ, [R3+URZ], R4 ;  /* 0x0000000403ffa9a7 */ /* 0x0003e200080004ff */
[----:B------:R-:W-:Y:S01]  /*27a0*/  UIADD3 UR6, UPT, UPT, UR6, 0x1, URZ ;  /* 0x0000000106067890 */ /* 0x000fe2000fffe0ff */
[----:B------:R-:W-:-:S03]  /*27b0*/  VIADD R8, R8, 0x1 ;  /* 0x0000000108087836 */ /* 0x000fc60000000000 */
[----:B------:R-:W-:Y:S02]  /*27c0*/  UISETP.NE.AND UP0, UPT, UR6, 0x2, UPT ;  /* 0x000000020600788c */ /* 0x000fe4000bf05270 */
[----:B------:R-:W-:Y:S06]  /*27d0*/  UGETNEXTWORKID.BROADCAST [UR4], [UR5] ;  /* 0x00000000040073ca */ /* 0x000fec0008000100 */
[----:B------:R-:W-:Y:S01]  /*27e0*/  USEL UR4, URZ, 0x1, UP0 ;  /* 0x00000001ff047887 */ /* 0x000fe20008000000 */
[----:B------:R-:W-:Y:S01]  /*27f0*/  ISETP.NE.AND P0, PT, R8, 0x2, PT ;  /* 0x000000020800780c */ /* 0x000fe20003f05270 */
[----:B------:R-:W-:Y:S01]  /*2800*/  USEL UR6, UR6, URZ, UP0 ;  /* 0x000000ff06067287 */ /* 0x000fe20008000000 */
[----:B------:R-:W2:Y:S03]  /*2810*/  SYNCS.PHASECHK.TRANS64.TRYWAIT P1, [R0+URZ+0x80], R5 ;  /* 0x00008005000075a7 */ /* 0x000ea600080211ff */
[----:B------:R-:W-:Y:S01]  /*2820*/  LOP3.LUT R12, R12, UR4, RZ, 0x3c, !PT ;  /* 0x000000040c0c7c12 */ /* 0x000fe2000f8e3cff */
[----:B-12---:R-:W-:Y:S07]  /*2830*/  @!P1 BRA `(.L_x_44) ;  /* 0x0000004c00149947 */ /* 0x006fee0003800000 */
.L_x_121:
[C---:B------:R-:W-:Y:S01]  /*2840*/  LEA R4, R11.reuse, UR37, 0x4 ;  /* 0x000000250b047c11 */ /* 0x040fe2000f8e20ff */
[----:B-1----:R-:W-:Y:S01]  /*2850*/  VIADD R0, R0, 0x90 ;  /* 0x0000009000007836 */ /* 0x002fe20000000000 */
[----:B------:R-:W-:Y:S01]  /*2860*/  SEL R8, R8, RZ, P0 ;  /* 0x000000ff08087207 */ /* 0x000fe20000000000 */
[----:B------:R-:W-:-:S03]  /*2870*/  VIADD R11, R11, 0x1 ;  /* 0x000000010b0b7836 */ /* 0x000fc60000000000 */
[----:B------:R-:W1:Y:S01]  /*2880*/  LDS.128 R4, [R4+0x110] ;  /* 0x0001100004047984 */ /* 0x000e620000000c00 */
[----:B------:R-:W-:Y:S02]  /*2890*/  PRMT R0, RZ, 0x654, R0 ;  /* 0x00000654ff007816 */ /* 0x000fe40000000000 */
[C---:B------:R-:W-:Y:S01]  /*28a0*/  ISETP.NE.AND P1, PT, R11.reuse, 0x2, PT ;  /* 0x000000020b00780c */ /* 0x040fe20003f25270 */
[----:B------:R-:W-:Y:S01]  /*28b0*/  @!PT LDS RZ, [RZ] ;  /* 0x00000000fffff984 */ /* 0x000fe20000000800 */
[----:B------:R-:W-:Y:S01]  /*28c0*/  @!PT LDS RZ, [RZ] ;  /* 0x00000000fffff984 */ /* 0x000fe20000000800 */
[----:B------:R-:W-:Y:S01]  /*28d0*/  @!PT LDS RZ, [RZ] ;  /* 0x00000000fffff984 */ /* 0x000fe20000000800 */
[----:B------:R-:W-:Y:S01]  /*28e0*/  @!PT LDS RZ, [RZ] ;  /* 0x00000000fffff984 */ /* 0x000fe20000000800 */
[----:B------:R2:W-:Y:S06]  /*28f0*/  MEMBAR.ALL.CTA ;  /* 0x0000000000007992 */ /* 0x0005ec0000008000 */
[----:B--2---:R-:W2:Y:S01]  /*2900*/  FENCE.VIEW.ASYNC.S ;  /* 0x00000000000073c6 */ /* 0x004ea20000000000 */
[----:B------:R-:W-:Y:S01]  /*2910*/  SEL R11, R11, RZ, P1 ;  /* 0x000000ff0b0b7207 */ /* 0x000fe20000800000 */
[----:B--2---:R2:W-:Y:S01]  /*2920*/  SYNCS.ARRIVE.TRANS64.RED.A1T0 RZ, [R0+URZ], RZ ;  /* 0x000000ff00ff79a7 */ /* 0x0045e200081004ff */
[----:B-1----:R-:W-:-:S02]  /*2930*/  LOP3.LUT P3, RZ, R6, 0x1, RZ, 0xc0, !PT ;  /* 0x0000000106ff7812 */ /* 0x002fc4000786c0ff */
[----:B------:R-:W-:-:S04]  /*2940*/  SEL R5, RZ, 0x1, P1 ;  /* 0x00000001ff057807 */ /* 0x000fc80000800000 */
[----:B------:R-:W-:Y:S02]  /*2950*/  LOP3.LUT R10, R10, R5, RZ, 0x3c, !PT ;  /* 0x000000050a0a7212 */ /* 0x000fe400078e3cff */
[----:B--2---:R-:W-:-:S04]  /*2960*/  SEL R0, RZ, 0x1, P0 ;  /* 0x00000001ff007807 */ /* 0x004fc80000000000 */
[----:B------:R-:W-:Y:S01]  /*2970*/  LOP3.LUT R9, R9, R0, RZ, 0x3c, !PT ;  /* 0x0000000009097212 */ /* 0x000fe200078e3cff */
[----:B------:R-:W-:Y:S06]  /*2980*/  @P3 BRA `(.L_x_45) ;  /* 0xfffffffc002c3947 */ /* 0x000fec000383ffff */
[----:B------:R-:W-:Y:S01]  /*2990*/  ULEA UR5, UR6, UR37, 0x3 ;  /* 0x0000002506057291 */ /* 0x000fe2000f8e18ff */
[----:B------:R-:W-:-:S08]  /*29a0*/  SHF.L.U32 R3, R12, 0x1f, RZ ;  /* 0x0000001f0c037819 */ /* 0x000fd000000006ff */
[----:B------:R-:W1:Y:S02]  /*29b0*/  SYNCS.PHASECHK.TRANS64 P0, [UR5+0x90], R3 ;  /* 0x00009003ff0075a7 */ /* 0x000e640008001005 */
[----:B-1----:R-:W-:Y:S05]  /*29c0*/  @P0 BRA `(.L_x_46) ;  /* 0x0000000000080947 */ /* 0x002fea0003800000 */
[----:B------:R-:W1:Y:S02]  /*29d0*/  SYNCS.PHASECHK.TRANS64.TRYWAIT P0, [UR5+0x90], R3 ;  /* 0x00009003ff0075a7 */ /* 0x000e640008001105 */
[----:B-1----:R-:W-:Y:S05]  /*29e0*/  @!P0 BRA `(.L_x_47) ;  /* 0x0000004800bc8947 */ /* 0x002fea0003800000 */
.L_x_46:
[----:B------:R-:W-:-:S04]  /*29f0*/  UIADD3 UR4, UPT, UPT, UR6, 0x1, URZ ;  /* 0x0000000106047890 */ /* 0x000fc8000fffe0ff */
[----:B------:R-:W-:-:S04]  /*2a00*/  UISETP.NE.AND UP0, UPT, UR4, 0x2, UPT ;  /* 0x000000020400788c */ /* 0x000fc8000bf05270 */
[----:B------:R-:W-:Y:S02]  /*2a10*/  USEL UR7, URZ, 0x1, UP0 ;  /* 0x00000001ff077887 */ /* 0x000fe40008000000 */
[----:B------:R-:W-:-:S04]  /*2a20*/  USEL UR4, UR4, URZ, UP0 ;  /* 0x000000ff04047287 */ /* 0x000fc80008000000 */
[----:B------:R-:W-:Y:S01]  /*2a30*/  ULEA UR4, UR4, UR37, 0x3 ;  /* 0x0000002504047291 */ /* 0x000fe2000f8e18ff */
[----:B-1----:R-:W-:-:S04]  /*2a40*/  LOP3.LUT R3, R12, UR7, RZ, 0x3c, !PT ;  /* 0x000000070c037c12 */ /* 0x002fc8000f8e3cff */
[----:B------:R-:W-:-:S04]  /*2a50*/  SHF.L.U32 R0, R3, 0x1f, RZ ;  /* 0x0000001f03007819 */ /* 0x000fc800000006ff */
[----:B------:R-:W1:Y:S02]  /*2a60*/  SYNCS.PHASECHK.TRANS64 P0, [UR4+0x90], R0 ;  /* 0x00009000ff0075a7 */ /* 0x000e640008001004 */
[----:B-1----:R-:W-:Y:S05]  /*2a70*/  @P0 EXIT ;  /* 0x000000000000094d */ /* 0x002fea0003800000 */
[----:B------:R-:W-:Y:S02]  /*2a80*/  SHF.L.U32 R3, R3, 0x1f, RZ ;  /* 0x0000001f03037819 */ /* 0x000fe400000006ff */
[----:B------:R-:W-:-:S07]  /*2a90*/  MOV R0, UR4 ;  /* 0x0000000400007c02 */ /* 0x000fce0008000f00 */
.L_x_48:
[----:B-1----:R1:W2:Y:S02]  /*2aa0*/  SYNCS.PHASECHK.TRANS64.TRYWAIT P0, [R0+URZ+0x90], R3 ;  /* 0x00009003000075a7 */ /* 0x0022a400080011ff */
[----:B--2---:R-:W-:Y:S05]  /*2ab0*/  @!P0 NANOSLEEP.SYNCS 0x989680 ;  /* 0x009896800000895d */ /* 0x004fea0003900000 */
[----:B------:R-:W2:Y:S02]  /*2ac0*/  @!P0 SYNCS.PHASECHK.TRANS64 P0, [R0+URZ+0x90], R3 ;  /* 0x00009003000085a7 */ /* 0x000ea400080010ff */
[----:B--2---:R-:W-:Y:S05]  /*2ad0*/  @P0 EXIT ;  /* 0x000000000000094d */ /* 0x004fea0003800000 */
[----:B------:R-:W-:Y:S05]  /*2ae0*/  BRA `(.L_x_48) ;  /* 0xfffffffc00ec7947 */ /* 0x000fea000383ffff */
.L_x_41:
[----:B------:R-:W-:-:S09]  /*2af0*/  UISETP.NE.AND UP1, UPT, UR8, URZ, UPT ;  /* 0x000000ff0800728c */ /* 0x000fd2000bf25270 */
[----:B------:R-:W-:Y:S05]  /*2b00*/  BRA.U UP1, `(.L_x_49) ;  /* 0x0000000d01787547 */ /* 0x000fea000b800000 */
[----:B------:R-:W-:Y:S01]  /*2b10*/  UMOV UR4, 0x40 ;  /* 0x0000004000047882 */ /* 0x000fe20000000000 */
[----:B------:R-:W-:Y:S01]  /*2b20*/  NOP ;  /* 0x0000000000007918 */ /* 0x000fe20000000000 */
[----:B------:R-:W-:Y:S01]  /*2b30*/  ULEA UR4, UR37, UR4, 0x18 ;  /* 0x0000000425047291 */ /* 0x000fe2000f8ec0ff */
[----:B------:R-:W-:Y:S02]  /*2b40*/  UMOV UR5, 0x400 ;  /* 0x0000040000057882 */ /* 0x000fe40000000000 */
[----:B------:R-:W-:-:S06]  /*2b50*/  ULEA UR37, UR37, UR5, 0x18 ;  /* 0x0000000525257291 */ /* 0x000fcc000f8ec0ff */
[----:B------:R-:W1:Y:S02]  /*2b60*/  LDS.U8 R0, [UR4+0x1c] ;  /* 0x00001c04ff007984 */ /* 0x000e640008000000 */
[----:B-1----:R-:W-:-:S13]  /*2b70*/  ISETP.NE.AND P0, PT, R0, RZ, PT ;  /* 0x000000ff0000720c */ /* 0x002fda0003f05270 */
[----:B------:R-:W-:Y:S05]  /*2b80*/  @P0 BRA `(.L_x_50) ;  /* 0x0000000000580947 */ /* 0x000fea0003800000 */
[----:B------:R-:W-:-:S13]  /*2b90*/  ELECT P0, URZ, PT ;  /* 0x0000000000ff782f */ /* 0x000fda0003800000 */
[----:B------:R-:W-:Y:S05]  /*2ba0*/  @!P0 BRA `(.L_x_51) ;  /* 0x0000000000608947 */ /* 0x000fea0003800000 */
[----:B------:R-:W-:Y:S01]  /*2bb0*/  UMOV UR5, 0x10 ;  /* 0x0000001000057882 */ /* 0x000fe20000000000 */
[----:B------:R-:W-:Y:S01]  /*2bc0*/  HFMA2 R0, -RZ, RZ, 0, 5.9604644775390625e-08 ;  /* 0x00000001ff007431 */ /* 0x000fe200000001ff */
[----:B------:R-:W-:-:S03]  /*2bd0*/  MOV R2, 0xffff ;  /* 0x0000ffff00027802 */ /* 0x000fc60000000f00 */
[----:B------:R-:W-:Y:S04]  /*2be0*/  DEPBAR.LE SB1, 0x36 ;  /* 0x00009d800000791a */ /* 0x000fe80000000000 */
[----:B------:R-:W1:Y:S02]  /*2bf0*/  UTCATOMSWS.FIND_AND_SET.ALIGN UP0, UR5, UR5 ;  /* 0x00000005000575e3 */ /* 0x000e640008000800 */
[----:B-1----:R-:W-:Y:S01]  /*2c00*/  MOV R3, UR5 ;  /* 0x0000000500037c02 */ /* 0x002fe20008000f00 */
[----:B------:R-:W-:Y:S06]  /*2c10*/  BRA.U UP0, `(.L_x_52) ;  /* 0x0000000100187547 */ /* 0x000fec000b800000 */
.L_x_53:
[----:B------:R-:W-:Y:S05]  /*2c20*/  NANOSLEEP 0x64 ;  /* 0x000000640000795d */ /* 0x000fea0003800000 */
[----:B------:R-:W-:-:S05]  /*2c30*/  UMOV UR5, 0x10 ;  /* 0x0000001000057882 */ /* 0x000fca0000000000 */
[----:B------:R-:W-:Y:S04]  /*2c40*/  DEPBAR.LE SB1, 0x36 ;  /* 0x00009d800000791a */ /* 0x000fe80000000000 */
[----:B------:R-:W1:Y:S02]  /*2c50*/  UTCATOMSWS.FIND_AND_SET.ALIGN UP0, UR5, UR5 ;  /* 0x00000005000575e3 */ /* 0x000e640008000800 */
[----:B-1----:R-:W-:Y:S01]  /*2c60*/  MOV R3, UR5 ;  /* 0x0000000500037c02 */ /* 0x002fe20008000f00 */
[----:B------:R-:W-:Y:S05]  /*2c70*/  BRA.U !UP0, `(.L_x_53) ;  /* 0xfffffffd08e87547 */ /* 0x000fea000b83ffff */
.L_x_52:
[-C--:B------:R-:W-:Y:S02]  /*2c80*/  SHF.L.U32 R2, R2, R3.reuse, RZ ;  /* 0x0000000302027219 */ /* 0x080fe400000006ff */
[----:B------:R-:W-:Y:S01]  /*2c90*/  SHF.L.U32 R0, R0, R3, RZ ;  /* 0x0000000300007219 */ /* 0x000fe200000006ff */
[----:B------:R-:W-:Y:S02]  /*2ca0*/  IMAD.SHL.U32 R3, R3, 0x20, RZ ;  /* 0x0000002003037824 */ /* 0x000fe400078e00ff */
[----:B------:R1:W-:Y:S04]  /*2cb0*/  ATOMS.OR RZ, [UR4+0x14], R2 ;  /* 0x00001402ffff798c */ /* 0x0003e8000b000004 */
[----:B------:R1:W-:Y:S04]  /*2cc0*/  ATOMS.OR RZ, [UR4+0x18], R0 ;  /* 0x00001800ffff798c */ /* 0x0003e8000b000004 */
[----:B------:R1:W-:Y:S01]  /*2cd0*/  STS [UR37+0x130], R3 ;  /* 0x00013003ff007988 */ /* 0x0003e20008000825 */
[----:B------:R-:W-:Y:S05]  /*2ce0*/  BRA `(.L_x_51) ;  /* 0x0000000000107947 */ /* 0x000fea0003800000 */
.L_x_50:
[----:B------:R-:W-:Y:S02]  /*2cf0*/  MOV R0, 0xffffffff ;  /* 0xffffffff00007802 */ /* 0x000fe40000000f00 */
[----:B------:R-:W-:-:S03]  /*2d00*/  MOV R2, 0x2d30 ;  /* 0x00002d3000027802 */ /* 0x000fc60000000f00 */
[----:B------:R1:W-:Y:S04]  /*2d10*/  STS [UR37+0x130], R0 ;  /* 0x00013000ff007988 */ /* 0x0003e80008000825 */
[----:B-1-3-5:R-:W-:Y:S05]  /*2d20*/  CALL.REL.NOINC `($__internal_1_$__cuda_sm10x_tcgen05_guardrail_trap_phase_invalid_during_alloc) ;  /* 0x0000004c00787944 */ /* 0x02afea0003c00000 */
.L_x_51:
[----:B------:R-:W-:Y:S05]  /*2d30*/  WARPSYNC.ALL ;  /* 0x0000000000007948 */ /* 0x000fea0003800000 */
[----:B------:R-:W2:Y:S01]  /*2d40*/  S2UR UR6, SR_CgaCtaId ;  /* 0x00000000000679c3 */ /* 0x000ea20000008800 */
[----:B------:R-:W-:Y:S01]  /*2d50*/  UMOV UR4, 0x400 ;  /* 0x0000040000047882 */ /* 0x000fe20000000000 */
[----:B------:R-:W-:-:S06]  /*2d60*/  NOP ;  /* 0x0000000000007918 */ /* 0x000fcc0000000000 */
[----:B------:R-:W-:Y:S06]  /*2d70*/  BAR.ARV 0x6, 0xa0 ;  /* 0x0182800000007b1d */ /* 0x000fec0000002000 */
[----:B------:R-:W4:Y:S01]  /*2d80*/  LDCU UR7, c[0x0][0x38c] ;  /* 0x00007180ff0777ac */ /* 0x000f220008000800 */
[----:B------:R-:W-:Y:S01]  /*2d90*/  IMAD.MOV.U32 R11, RZ, RZ, 0x1 ;  /* 0x00000001ff0b7424 */ /* 0x000fe200078e00ff */
[----:B------:R-:W-:Y:S01]  /*2da0*/  CS2R R8, SRZ ;  /* 0x0000000000087805 */ /* 0x000fe2000001ff00 */
[----:B------:R-:W-:Y:S01]  /*2db0*/  IMAD.MOV.U32 R10, RZ, RZ, RZ ;  /* 0x000000ffff0a7224 */ /* 0x000fe200078e00ff */
[----:B------:R-:W-:Y:S01]  /*2dc0*/  UMOV UR18, URZ ;  /* 0x000000ff00127c82 */ /* 0x000fe20008000000 */
[----:B------:R-:W-:Y:S01]  /*2dd0*/  UMOV UR17, URZ ;  /* 0x000000ff00117c82 */ /* 0x000fe20008000000 */
[----:B------:R-:W-:Y:S01]  /*2de0*/  UMOV UR20, 0x0 ;  /* 0x0000000000147882 */ /* 0x000fe20000000000 */
[----:B------:R-:W-:Y:S01]  /*2df0*/  UMOV UR21, 0x4200490 ;  /* 0x0420049000157882 */ /* 0x000fe20000000000 */
[----:B--2---:R-:W-:Y:S01]  /*2e00*/  ULEA UR6, UR6, UR4, 0x18 ;  /* 0x0000000406067291 */ /* 0x004fe2000f8ec0ff */
[----:B------:R-:W2:Y:S03]  /*2e10*/  LDCU UR4, c[0x0][0x38c] ;  /* 0x00007180ff0477ac */ /* 0x000ea60008000800 */
[----:B------:R-:W-:-:S02]  /*2e20*/  UIADD3 UR11, UPT, UPT, UR6, 0x4400, URZ ;  /* 0x00004400060b7890 */ /* 0x000fc4000fffe0ff */
[----:B----4-:R-:W-:-:S03]  /*2e30*/  UIADD3 UR7, UPT, UPT, UR7, 0x1f, URZ ;  /* 0x0000001f07077890 */ /* 0x010fc6000fffe0ff */
[----:B-1----:R-:W1:Y:S01]  /*2e40*/  LDS R0, [UR6+0x130] ;  /* 0x00013006ff007984 */ /* 0x002e620008000800 */
[----:B------:R-:W-:Y:S02]  /*2e50*/  UIADD3 UR12, UPT, UPT, UR6, 0x6c00, URZ ;  /* 0x00006c00060c7890 */ /* 0x000fe4000fffe0ff */
[----:B------:R-:W-:Y:S02]  /*2e60*/  USHF.R.S32.HI UR5, URZ, 0x1f, UR7 ;  /* 0x0000001fff057899 */ /* 0x000fe40008011407 */
[----:B------:R-:W-:Y:S02]  /*2e70*/  USHF.R.U32.HI UR11, URZ, 0x4, UR11 ;  /* 0x00000004ff0b7899 */ /* 0x000fe4000801160b */
[----:B------:R-:W-:Y:S02]  /*2e80*/  ULEA.HI UR5, UR5, UR7, URZ, 0x5 ;  /* 0x0000000705057291 */ /* 0x000fe4000f8f28ff */
[----:B------:R-:W-:Y:S02]  /*2e90*/  USHF.R.U32.HI UR12, URZ, 0x4, UR12 ;  /* 0x00000004ff0c7899 */ /* 0x000fe4000801160c */
[----:B------:R-:W-:-:S02]  /*2ea0*/  USHF.R.S32.HI UR5, URZ, 0x5, UR5 ;  /* 0x00000005ff057899 */ /* 0x000fc40008011405 */
[----:B------:R-:W-:Y:S02]  /*2eb0*/  ULOP3.LUT UR11, UR11, 0x3fff, URZ, 0xc0, !UPT ;  /* 0x00003fff0b0b7892 */ /* 0x000fe4000f8ec0ff */
[----:B------:R-:W-:Y:S02]  /*2ec0*/  UISETP.LT.AND UP0, UPT, UR5, 0x1, UPT ;  /* 0x000000010500788c */ /* 0x000fe4000bf01270 */
[----:B------:R-:W-:Y:S02]  /*2ed0*/  ULOP3.LUT UR12, UR12, 0x3fff, URZ, 0xc0, !UPT ;  /* 0x00003fff0c0c7892 */ /* 0x000fe4000f8ec0ff */
[----:B------:R-:W-:Y:S02]  /*2ee0*/  USEL UR10, UR5, 0x1, !UP0 ;  /* 0x00000001050a7887 */ /* 0x000fe4000c000000 */
[----:B------:R-:W-:Y:S02]  /*2ef0*/  ULOP3.LUT UR11, UR11, 0x10000, URZ, 0xfc, !UPT ;  /* 0x000100000b0b7892 */ /* 0x000fe4000f8efcff */
[----:B------:R-:W-:-:S02]  /*2f00*/  ULOP3.LUT UR12, UR12, 0x10000, URZ, 0xfc, !UPT ;  /* 0x000100000c0c7892 */ /* 0x000fc4000f8efcff */
[----:B------:R-:W-:Y:S02]  /*2f10*/  UIADD3 UR10, UPT, UPT, -UR10, URZ, URZ ;  /* 0x000000ff0a0a7290 */ /* 0x000fe4000fffe1ff */
[----:B--2---:R-:W-:Y:S01]  /*2f20*/  UISETP.GE.AND UP3, UPT, UR4, 0x1, UPT ;  /* 0x000000010400788c */ /* 0x004fe2000bf66270 */
[----:B-1----:R-:W-:-:S15]  /*2f30*/  R2UR UR19, R0 ;  /* 0x00000000001372ca */ /* 0x002fde00000e0000 */
.L_x_60:
[----:B------:R-:W-:Y:S02]  /*2f40*/  LEA R0, R10, UR6, 0x3 ;  /* 0x000000060a007c11 */ /* 0x000fe4000f8e18ff */
[----:B------:R-:W-:Y:S02]  /*2f50*/  SHF.L.U32 R5, R9, 0x1f, RZ ;  /* 0x0000001f09057819 */ /* 0x000fe400000006ff */
[----:B------:R-:W-:Y:S01]  /*2f60*/  PLOP3.LUT P0, PT, PT, PT, UP3, 0x80, 0x8 ;  /* 0x000000000008781c */ /* 0x000fe20003f0f038 */
[----:B------:R-:W-:Y:S01]  /*2f70*/  VIADD R3, R0, 0x90 ;  /* 0x0000009000037836 */ /* 0x000fe20000000000 */
[----:B-1----:R-:W1:Y:S02]  /*2f80*/  SYNCS.PHASECHK.TRANS64.TRYWAIT P1, [R0+URZ+0x80], R5 ;  /* 0x00008005000075a7 */ /* 0x002e6400080211ff */
[----:B-1--4-:R-:W-:Y:S09]  /*2f90*/  @!P1 BRA `(.L_x_54) ;  /* 0x0000004400689947 */ /* 0x012ff20003800000 */
.L_x_123:
[----:B------:R-:W-:Y:S01]  /*2fa0*/  LEA R4, R10, UR6, 0x4 ;  /* 0x000000060a047c11 */ /* 0x000fe2000f8e20ff */
[----:B------:R-:W-:Y:S01]  /*2fb0*/  @UP3 ULEA UR4, UR17, UR6, 0x3 ;  /* 0x0000000611043291 */ /* 0x000fe2000f8e18ff */
[----:B------:R-:W-:Y:S01]  /*2fc0*/  PLOP3.LUT P2, PT, PT, PT, PT, 0x80, 0x8 ;  /* 0x000000000008781c */ /* 0x000fe20003f4f070 */
[----:B------:R-:W-:Y:S01]  /*2fd0*/  ULEA UR9, UR18, UR6, 0x3 ;  /* 0x0000000612097291 */ /* 0x000fe2000f8e18ff */
[----:B------:R-:W-:Y:S02]  /*2fe0*/  PRMT R3, RZ, 0x654, R3 ;  /* 0x00000654ff037816 */ /* 0x000fe40000000003 */
[----:B-1----:R-:W1:Y:S01]  /*2ff0*/  LDS.128 R4, [R4+0x110] ;  /* 0x0001100004047984 */ /* 0x002e620000000c00 */
[----:B------:R-:W-:Y:S02]  /*3000*/  @P0 SHF.L.U32 R2, R8, 0x1f, RZ ;  /* 0x0000001f08020819 */ /* 0x000fe400000006ff */
[----:B------:R-:W-:Y:S01]  /*3010*/  SHF.L.U32 R0, R11, 0x1f, RZ ;  /* 0x0000001f0b007819 */ /* 0x000fe200000006ff */
[----:B------:R-:W-:Y:S01]  /*3020*/  @!PT LDS RZ, [RZ] ;  /* 0x00000000fffff984 */ /* 0x000fe20000000800 */
[----:B------:R-:W-:Y:S01]  /*3030*/  @!PT LDS RZ, [RZ] ;  /* 0x00000000fffff984 */ /* 0x000fe20000000800 */
[----:B------:R-:W-:Y:S01]  /*3040*/  @!PT LDS RZ, [RZ] ;  /* 0x00000000fffff984 */ /* 0x000fe20000000800 */
[----:B------:R-:W-:Y:S01]  /*3050*/  @!PT LDS RZ, [RZ] ;  /* 0x00000000fffff984 */ /* 0x000fe20000000800 */
[----:B------:R2:W-:Y:S06]  /*3060*/  MEMBAR.ALL.CTA ;  /* 0x0000000000007992 */ /* 0x0005ec0000008000 */
[----:B--2---:R-:W2:Y:S02]  /*3070*/  FENCE.VIEW.ASYNC.S ;  /* 0x00000000000073c6 */ /* 0x004ea40000000000 */
[----:B--2---:R2:W-:Y:S01]  /*3080*/  SYNCS.ARRIVE.TRANS64.RED.A1T0 RZ, [R3+URZ], RZ ;  /* 0x000000ff03ff79a7 */ /* 0x0045e200081004ff */
[----:B------:R2:W4:Y:S01]  /*3090*/  @P0 SYNCS.PHASECHK.TRANS64.TRYWAIT P2, [UR4], R2 ;  /* 0x00000002ff0005a7 */ /* 0x0005220008041104 */
[----:B-1----:R-:W-:Y:S01]  /*30a0*/  LOP3.LUT P1, RZ, R6, 0x1, RZ, 0xc0, !PT ;  /* 0x0000000106ff7812 */ /* 0x002fe2000782c0ff */
[----:B------:R-:W1:Y:S02]  /*30b0*/  SYNCS.PHASECHK.TRANS64.TRYWAIT P0, [UR9+0xc0], R0 ;  /* 0x0000c000ff0075a7 */ /* 0x000e640008001109 */
[----:B-12-4-:R-:W-:Y:S10]  /*30c0*/  @!P0 BRA `(.L_x_55) ;  /* 0x0000004400308947 */ /* 0x016ff40003800000 */
.L_x_125:
[----:B------:R-:W-:Y:S01]  /*30d0*/  IADD3 R10, PT, PT, R10, 0x1, RZ ;  /* 0x000000010a0a7810 */ /* 0x000fe20007ffe0ff */
[----:B------:R-:W-:Y:S06]  /*30e0*/  BRA.U !UP3, `(.L_x_56) ;  /* 0x000000010ba07547 */ /* 0x000fec000b800000 */
[----:B------:R-:W-:Y:S02]  /*30f0*/  ULEA.HI UR8, UR18, UR18, URZ, 0x1 ;  /* 0x0000001212087291 */ /* 0x000fe4000f8f08ff */
[----:B------:R-:W-:Y:S02]  /*3100*/  UPLOP3.LUT UP4, UPT, UPT, UPT, UPT, 0x40, 0x4 ;  /* 0x000000000004789c */ /* 0x000fe40003f8e870 */
[----:B------:R-:W-:Y:S02]  /*3110*/  USHF.L.U32 UR4, UR8, 0x6, URZ ;  /* 0x0000000608047899 */ /* 0x000fe400080006ff */
[----:B------:R-:W-:Y:S02]  /*3120*/  ULOP3.LUT UR8, UR8, 0xffe, URZ, 0xc0, !UPT ;  /* 0x00000ffe08087892 */ /* 0x000fe4000f8ec0ff */
[----:B------:R-:W-:Y:S02]  /*3130*/  ULOP3.LUT UR4, UR4, 0xffffff80, URZ, 0xc0, !UPT ;  /* 0xffffff8004047892 */ /* 0x000fe4000f8ec0ff */
[----:B------:R-:W-:-:S02]  /*3140*/  UIADD3 UR8, UPT, UPT, -UR8, UR18, URZ ;  /* 0x0000001208087290 */ /* 0x000fc4000fffe1ff */
[----:B------:R-:W-:Y:S01]  /*3150*/  UIADD3 UR4, UPT, UPT, UR19, UR4, URZ ;  /* 0x0000000413047290 */ /* 0x000fe2000fffe0ff */
[----:B------:R-:W-:Y:S01]  /*3160*/  UMOV UR16, UR10 ;  /* 0x0000000a00107c82 */ /* 0x000fe20008000000 */
[----:B------:R-:W-:Y:S02]  /*3170*/  UMOV UR15, UR5 ;  /* 0x00000005000f7c82 */ /* 0x000fe40008000000 */
[----:B------:R-:W-:Y:S01]  /*3180*/  ULEA UR8, UR8, UR4, 0x14 ;  /* 0x0000000408087291 */ /* 0x000fe2000f8ea0ff */
[----:B------:R-:W-:-:S11]  /*3190*/  UMOV UR14, UR17 ;  /* 0x00000011000e7c82 */ /* 0x000fd60008000000 */
.L_x_59:
[----:B------:R-:W-:Y:S02]  /*31a0*/  UIADD3 UR16, UPT, UPT, UR16, 0x1, URZ ;  /* 0x0000000110107890 */ /* 0x000fe4000fffe0ff */
[----:B--2---:R-:W-:Y:S02]  /*31b0*/  ULEA UR7, UR14, UR6, 0x3 ;  /* 0x000000060e077291 */ /* 0x004fe4000f8e18ff */
[----:B------:R-:W-:Y:S01]  /*31c0*/  UISETP.NE.AND UP0, UPT, UR16, URZ, UPT ;  /* 0x000000ff1000728c */ /* 0x000fe2000bf05270 */
[----:B----4-:R-:W-:Y:S10]  /*31d0*/  @P2 BRA `(.L_x_57) ;  /* 0x00000000000c2947 */ /* 0x010ff40003800000 */
[----:B-1----:R-:W-:Y:S04]  /*31e0*/  SHF.L.U32 R3, R8, 0x1f, RZ ;  /* 0x0000001f08037819 */ /* 0x002fe800000006ff */
[----:B------:R-:W1:Y:S02]  /*31f0*/  SYNCS.PHASECHK.TRANS64.TRYWAIT P0, [UR7], R3 ;  /* 0x00000003ff0075a7 */ /* 0x000e640008001107 */
[----:B-1----:R-:W-:Y:S05]  /*3200*/  @!P0 BRA `(.L_x_58) ;  /* 0x0000004000f88947 */ /* 0x002fea0003800000 */
.L_x_57:
[----:B------:R-:W-:Y:S01]  /*3210*/  UISETP.NE.AND UP1, UPT, UR15, 0x1, UPT ;  /* 0x000000010f00788c */ /* 0x000fe2000bf25270 */
[----:B------:R-:W-:Y:S01]  /*3220*/  PLOP3.LUT P2, PT, PT, PT, PT, 0x80, 0x8 ;  /* 0x000000000008781c */ /* 0x000fe20003f4f070 */
[----:B------:R-:W-:Y:S02]  /*3230*/  UIADD3 UR17, UPT, UPT, UR14, 0x1, URZ ;  /* 0x000000010e117890 */ /* 0x000fe4000fffe0ff */
[----:B------:R-:W-:Y:S02]  /*3240*/  ULEA UR22, UR14, UR12, 0x8 ;  /* 0x0000000c0e167291 */ /* 0x000fe4000f8e40ff */
[----:B------:R-:W-:Y:S01]  /*3250*/  UISETP.NE.AND UP2, UPT, UR17, 0x5, UPT ;  /* 0x000000051100788c */ /* 0x000fe2000bf45270 */
[----:B------:R-:W-:Y:S01]  /*3260*/  PLOP3.LUT P0, PT, PT, PT, UP1, 0x80, 0x8 ;  /* 0x000000000008781c */ /* 0x000fe20003f0f018 */
[----:B------:R-:W-:Y:S02]  /*3270*/  ULEA UR24, UR14, UR11, 0x7 ;  /* 0x0000000b0e187291 */ /* 0x000fe4000f8e38ff */
[----:B------:R-:W-:Y:S02]  /*3280*/  USEL UR13, URZ, 0x1, UP2 ;  /* 0x00000001ff0d7887 */ /* 0x000fe40009000000 */
[----:B------:R-:W-:Y:S02]  /*3290*/  USEL UR17, UR17, URZ, UP2 ;  /* 0x000000ff11117287 */ /* 0x000fe40009000000 */
[----:B------:R-:W-:Y:S02]  /*32a0*/  UIADD3 UR7, UPT, UPT, UR7, 0x28, URZ ;  /* 0x0000002807077890 */ /* 0x000fe4000fffe0ff */
[----:B------:R-:W-:Y:S01]  /*32b0*/  @UP1 ULEA UR4, UR17, UR6, 0x3 ;  /* 0x0000000611041291 */ /* 0x000fe2000f8e18ff */
[----:B------:R-:W-:Y:S01]  /*32c0*/  LOP3.LUT R8, R8, UR13, RZ, 0x3c, !PT ;  /* 0x0000000d08087c12 */ /* 0x000fe2000f8e3cff */
[----:B------:R-:W-:Y:S01]  /*32d0*/  UMOV UR23, 0xc0004010 ;  /* 0xc000401000177882 */ /* 0x000fe20000000000 */
[----:B------:R-:W-:Y:S01]  /*32e0*/  UMOV UR25, 0xc0004010 ;  /* 0xc000401000197882 */ /* 0x000fe20000000000 */
[----:B------:R-:W-:Y:S01]  /*32f0*/  UIADD3 UR15, UPT, UPT, UR15, -0x1, URZ ;  /* 0xffffffff0f0f7890 */ /* 0x000fe2000fffe0ff */
[----:B-1----:R-:W-:Y:S01]  /*3300*/  @P0 SHF.L.U32 R0, R8, 0x1f, RZ ;  /* 0x0000001f08000819 */ /* 0x002fe200000006ff */
[----:B------:R-:W-:Y:S03]  /*3310*/  UMOV UR14, UR17 ;  /* 0x00000011000e7c82 */ /* 0x000fe60008000000 */
[----:B------:R2:W4:Y:S01]  /*3320*/  @P0 SYNCS.PHASECHK.TRANS64.TRYWAIT P2, [UR4], R0 ;  /* 0x00000000ff0005a7 */ /* 0x0005220008041104 */
[----:B------:R2:W-:Y:S01]  /*3330*/  UTCQMMA gdesc[UR24], gdesc[UR22], tmem[UR8], tmem[UR20], idesc[UR21], UP4 ;  /* 0x00ff1416180075ea */ /* 0x0005e2000a000308 */
[----:B------:R-:W-:Y:S01]  /*3340*/  UPLOP3.LUT UP4, UPT, UPT, UPT, UPT, 0x80, 0x8 ;  /* 0x000000000008789c */ /* 0x000fe20003f8f070 */
[----:B------:R2:W-:Y:S01]  /*3350*/  UTCBAR [UR7], URZ ;  /* 0x000000ff070073e9 */ /* 0x0005e200080000ff */
[----:B------:R-:W-:Y:S09]  /*3360*/  BRA.U UP0, `(.L_x_59) ;  /* 0xfffffffd008c7547 */ /* 0x000ff2000b83ffff */
.L_x_56:
[----:B------:R-:W-:Y:S01]  /*3370*/  UIADD3 UR18, UPT, UPT, UR18, 0x1, URZ ;  /* 0x0000000112127890 */ /* 0x000fe2000fffe0ff */
[C---:B------:R-:W-:Y:S01]  /*3380*/  ISETP.NE.AND P0, PT, R10.reuse, 0x2, PT ;  /* 0x000000020a00780c */ /* 0x040fe20003f05270 */
[----:B------:R-:W-:Y:S02]  /*3390*/  UIADD3 UR9, UPT, UPT, UR9, 0xa0, URZ ;  /* 0x000000a009097890 */ /* 0x000fe4000fffe0ff */
[----:B------:R-:W-:Y:S01]  /*33a0*/  UISETP.NE.AND UP0, UPT, UR18, 0x4, UPT ;  /* 0x000000041200788c */ /* 0x000fe2000bf05270 */
[----:B-12---:R-:W-:Y:S02]  /*33b0*/  SEL R0, RZ, 0x1, P0 ;  /* 0x00000001ff007807 */ /* 0x006fe40000000000 */
[----:B------:R-:W-:Y:S01]  /*33c0*/  SEL R10, R10, RZ, P0 ;  /* 0x000000ff0a0a7207 */ /* 0x000fe20000000000 */
[----:B------:R-:W-:Y:S01]  /*33d0*/  USEL UR4, URZ, 0x1, UP0 ;  /* 0x00000001ff047887 */ /* 0x000fe20008000000 */
[----:B------:R-:W-:Y:S01]  /*33e0*/  LOP3.LUT R9, R9, R0, RZ, 0x3c, !PT ;  /* 0x0000000009097212 */ /* 0x000fe200078e3cff */
[----:B------:R-:W-:Y:S01]  /*33f0*/  USEL UR18, UR18, URZ, UP0 ;  /* 0x000000ff12127287 */ /* 0x000fe20008000000 */
[----:B------:R1:W-:Y:S03]  /*3400*/  UTCBAR [UR9], URZ ;  /* 0x000000ff090073e9 */ /* 0x0003e600080000ff */
[----:B------:R-:W-:Y:S01]  /*3410*/  LOP3.LUT R11, R11, UR4, RZ, 0x3c, !PT ;  /* 0x000000040b0b7c12 */ /* 0x000fe2000f8e3cff */
[----:B------:R-:W-:Y:S07]  /*3420*/  @P1 BRA `(.L_x_60) ;  /* 0xfffffff800c41947 */ /* 0x000fee000383ffff */
[----:B------:R-:W2:Y:S01]  /*3430*/  S2UR UR4, SR_CgaCtaId ;  /* 0x00000000000479c3 */ /* 0x000ea20000008800 */
[----:B------:R-:W-:Y:S01]  /*3440*/  ELECT P0, URZ, PT ;  /* 0x0000000000ff782f */ /* 0x000fe20003800000 */
[----:B------:R-:W-:Y:S01]  /*3450*/  IMAD.MOV.U32 R0, RZ, RZ, 0x1 ;  /* 0x00000001ff007424 */ /* 0x000fe200078e00ff */
[----:B------:R-:W-:Y:S01]  /*3460*/  UIADD3 UR6, UPT, UPT, UR6, 0xc0, URZ ;  /* 0x000000c006067890 */ /* 0x000fe2000fffe0ff */
[----:B------:R-:W-:Y:S01]  /*3470*/  SHF.L.U32 R3, R11, 0x1f, RZ ;  /* 0x0000001f0b037819 */ /* 0x000fe200000006ff */
[----:B------:R-:W-:-:S03]  /*3480*/  UMOV UR5, 0x40 ;  /* 0x0000004000057882 */ /* 0x000fc60000000000 */
[----:B------:R-:W-:Y:S01]  /*3490*/  UVIRTCOUNT.DEALLOC.SMPOOL 0x80 ;  /* 0x000000800000784c */ /* 0x000fe20000000000 */
[----:B--2---:R-:W-:Y:S02]  /*34a0*/  ULEA UR4, UR4, UR5, 0x18 ;  /* 0x0000000504047291 */ /* 0x004fe4000f8ec0ff */
[----:B------:R-:W-:-:S07]  /*34b0*/  ULEA UR5, UR18, UR6, 0x3 ;  /* 0x0000000612057291 */ /* 0x000fce000f8e18ff */
[----:B------:R2:W-:Y:S02]  /*34c0*/  @P0 STS.U8 [UR4+0x1c], R0 ;  /* 0x00001c00ff000988 */ /* 0x0005e40008000004 */
[----:B------:R-:W3:Y:S02]  /*34d0*/  SYNCS.PHASECHK.TRANS64.TRYWAIT P0, [UR5], R3 ;  /* 0x00000003ff0075a7 */ /* 0x000ee40008001105 */
[----:B--23--:R-:W-:Y:S05]  /*34e0*/  @!P0 BRA `(.L_x_61) ;  /* 0x0000004000588947 */ /* 0x00cfea0003800000 */
.L_x_128:
[----:B------:R-:W-:-:S04]  /*34f0*/  UIADD3 UR7, UPT, UPT, UR18, 0x1, URZ ;  /* 0x0000000112077890 */ /* 0x000fc8000fffe0ff */
[----:B------:R-:W-:-:S04]  /*3500*/  UISETP.NE.AND UP0, UPT, UR7, 0x4, UPT ;  /* 0x000000040700788c */ /* 0x000fc8000bf05270 */
[----:B------:R-:W-:Y:S02]  /*3510*/  USEL UR8, URZ, 0x1, UP0 ;  /* 0x00000001ff087887 */ /* 0x000fe40008000000 */
[----:B------:R-:W-:-:S04]  /*3520*/  USEL UR7, UR7, URZ, UP0 ;  /* 0x000000ff07077287 */ /* 0x000fc80008000000 */
[----:B------:R-:W-:Y:S01]  /*3530*/  ULEA UR5, UR7, UR6, 0x3 ;  /* 0x0000000607057291 */ /* 0x000fe2000f8e18ff */
[----:B------:R-:W-:-:S04]  /*3540*/  LOP3.LUT R2, R11, UR8, RZ, 0x3c, !PT ;  /* 0x000000080b027c12 */ /* 0x000fc8000f8e3cff */
[----:B--2---:R-:W-:-:S04]  /*3550*/  SHF.L.U32 R3, R2, 0x1f, RZ ;  /* 0x0000001f02037819 */ /* 0x004fc800000006ff */
[----:B------:R-:W2:Y:S02]  /*3560*/  SYNCS.PHASECHK.TRANS64.TRYWAIT P0, [UR5], R3 ;  /* 0x00000003ff0075a7 */ /* 0x000ea40008001105 */
[----:B--2---:R-:W-:Y:S05]  /*3570*/  @!P0 BRA `(.L_x_62) ;  /* 0x00000040004c8947 */ /* 0x004fea0003800000 */
.L_x_130:
        /* <DEDUP_REMOVED lines=9> */
.L_x_132:
[----:B------:R-:W-:-:S04]  /*3610*/  UIADD3 UR7, UPT, UPT, UR7, 0x1, URZ ;  /* 0x0000000107077890 */ /* 0x000fc8000fffe0ff */
[----:B------:R-:W-:-:S04]  /*3620*/  UISETP.NE.AND UP0, UPT, UR7, 0x4, UPT ;  /* 0x000000040700788c */ /* 0x000fc8000bf05270 */
[----:B------:R-:W-:Y:S02]  /*3630*/  USEL UR5, URZ, 0x1, UP0 ;  /* 0x00000001ff057887 */ /* 0x000fe40008000000 */
[----:B------:R-:W-:-:S04]  /*3640*/  USEL UR7, UR7, URZ, UP0 ;  /* 0x000000ff07077287 */ /* 0x000fc80008000000 */
[----:B------:R-:W-:Y:S01]  /*3650*/  ULEA UR7, UR7, UR6, 0x3 ;  /* 0x0000000607077291 */ /* 0x000fe2000f8e18ff */
[----:B--2---:R-:W-:-:S04]  /*3660*/  LOP3.LUT R3, R2, UR5, RZ, 0x3c, !PT ;  /* 0x0000000502037c12 */ /* 0x004fc8000f8e3cff */
[----:B------:R-:W-:-:S04]  /*3670*/  SHF.L.U32 R3, R3, 0x1f, RZ ;  /* 0x0000001f03037819 */ /* 0x000fc800000006ff */
[----:B------:R-:W2:Y:S02]  /*3680*/  SYNCS.PHASECHK.TRANS64.TRYWAIT P0, [UR7], R3 ;  /* 0x00000003ff0075a7 */ /* 0x000ea40008001107 */
[----:B--2---:R-:W-:Y:S05]  /*3690*/  @!P0 BRA `(.L_x_64) ;  /* 0x0000004000348947 */ /* 0x004fea0003800000 */
.L_x_134:
[----:B------:R-:W-:Y:S01]  /*36a0*/  NOP ;  /* 0x0000000000007918 */ /* 0x000fe20000000000 */
[----:B--2---:R-:W2:Y:S01]  /*36b0*/  LDS R0, [UR4+0x14] ;  /* 0x00001404ff007984 */ /* 0x004ea20008000800 */
[----:B------:R-:W-:Y:S01]  /*36c0*/  ULOP3.LUT UR6, UR19, 0xffff, URZ, 0xc0, !UPT ;  /* 0x0000ffff13067892 */ /* 0x000fe2000f8ec0ff */
[----:B------:R-:W-:Y:S01]  /*36d0*/  UMOV UR8, 0xffff ;  /* 0x0000ffff00087882 */ /* 0x000fe20000000000 */
[----:B------:R-:W-:Y:S02]  /*36e0*/  UMOV UR5, 0x1 ;  /* 0x0000000100057882 */ /* 0x000fe40000000000 */
[----:B------:R-:W-:-:S04]  /*36f0*/  USHF.R.U32.HI UR6, URZ, 0x5, UR6 ;  /* 0x00000005ff067899 */ /* 0x000fc80008011606 */
[----:B------:R-:W-:Y:S02]  /*3700*/  USHF.L.U32 UR8, UR8, UR6, URZ ;  /* 0x0000000608087299 */ /* 0x000fe400080006ff */
[----:B------:R-:W-:-:S04]  /*3710*/  USHF.L.U32 UR5, UR5, UR6, URZ ;  /* 0x0000000605057299 */ /* 0x000fc800080006ff */
[----:B--2---:R-:W-:-:S04]  /*3720*/  LOP3.LUT R0, R0, UR8, RZ, 0xc0, !PT ;  /* 0x0000000800007c12 */ /* 0x004fc8000f8ec0ff */
[----:B------:R-:W-:-:S13]  /*3730*/  ISETP.NE.AND P0, PT, R0, UR8, PT ;  /* 0x0000000800007c0c */ /* 0x000fda000bf05270 */
[----:B------:R-:W-:Y:S05]  /*3740*/  @P0 BRA `(.L_x_65) ;  /* 0x0000000000580947 */ /* 0x000fea0003800000 */
[----:B------:R-:W2:Y:S02]  /*3750*/  LDS R0, [UR4+0x18] ;  /* 0x00001804ff007984 */ /* 0x000ea40008000800 */
[----:B--2---:R-:W-:-:S04]  /*3760*/  LOP3.LUT R0, R0, UR5, RZ, 0xc0, !PT ;  /* 0x0000000500007c12 */ /* 0x004fc8000f8ec0ff */
[----:B------:R-:W-:-:S13]  /*3770*/  ISETP.NE.AND P0, PT, R0, UR5, PT ;  /* 0x0000000500007c0c */ /* 0x000fda000bf05270 */
[----:B------:R-:W-:Y:S05]  /*3780*/  @P0 BRA `(.L_x_66) ;  /* 0x00000000003c0947 */ /* 0x000fea0003800000 */
[----:B------:R-:W2:Y:S01]  /*3790*/  S2R R2, SR_LANEID ;  /* 0x0000000000027919 */ /* 0x000ea20000000000 */
[----:B------:R-:W-:Y:S01]  /*37a0*/  ULOP3.LUT UR8, URZ, UR8, URZ, 0x33, !UPT ;  /* 0x00000008ff087292 */ /* 0x000fe2000f8e33ff */
[----:B------:R-:W-:Y:S01]  /*37b0*/  LOP3.LUT R4, RZ, UR5, RZ, 0x33, !PT ;  /* 0x00000005ff047c12 */ /* 0x000fe2000f8e33ff */
[----:B------:R-:W-:Y:S02]  /*37c0*/  VOTEU.ANY UR7, UPT, PT ;  /* 0x0000000000077886 */ /* 0x000fe400038e0100 */
[----:B------:R-:W-:Y:S01]  /*37d0*/  UFLO.U32 UR7, UR7 ;  /* 0x00000007000772bd */ /* 0x000fe200080e0000 */
[----:B------:R-:W3:Y:S01]  /*37e0*/  REDUX UR5, R4 ;  /* 0x00000000040573c4 */ /* 0x000ee20000000000 */
[----:B------:R-:W-:-:S06]  /*37f0*/  IMAD.U32 R0, RZ, RZ, UR8 ;  /* 0x00000008ff007e24 */ /* 0x000fcc000f8e00ff */
[----:B------:R1:W-:Y:S01]  /*3800*/  UTCATOMSWS.AND URZ, UR8 ;  /* 0x0000000800ff79e3 */ /* 0x0003e20008000000 */
[----:B------:R-:W4:Y:S01]  /*3810*/  REDUX UR6, R0 ;  /* 0x00000000000673c4 */ /* 0x000f220000000000 */
[----:B--2---:R-:W-:Y:S01]  /*3820*/  ISETP.EQ.U32.AND P0, PT, R2, UR7, PT ;  /* 0x0000000702007c0c */ /* 0x004fe2000bf02070 */
[----:B---3--:R-:W-:Y:S01]  /*3830*/  IMAD.U32 R2, RZ, RZ, UR5 ;  /* 0x00000005ff027e24 */ /* 0x008fe2000f8e00ff */
[----:B----4-:R-:W-:-:S11]  /*3840*/  MOV R3, UR6 ;  /* 0x0000000600037c02 */ /* 0x010fd60008000f00 */
[----:B------:R1:W-:Y:S04]  /*3850*/  @P0 ATOMS.AND RZ, [UR4+0x14], R3 ;  /* 0x00001403ffff098c */ /* 0x0003e8000a800004 */
[----:B------:R1:W-:Y:S01]  /*3860*/  @P0 ATOMS.AND RZ, [UR4+0x18], R2 ;  /* 0x00001802ffff098c */ /* 0x0003e2000a800004 */
[----:B------:R-:W-:Y:S05]  /*3870*/  BRA `(.L_x_67) ;  /* 0x0000000000147947 */ /* 0x000fea0003800000 */
.L_x_66:
[----:B------:R-:W-:Y:S02]  /*3880*/  MOV R2, 0x38a0 ;  /* 0x000038a000027802 */ /* 0x000fe40000000f00 */
[----:B-1--45:R-:W-:Y:S05]  /*3890*/  CALL.REL.NOINC `($__internal_0_$__cuda_sm10x_tcgen05_guardrail_trap_col_being_dealloced_not_returned_by_alloc) ;  /* 0x0000004000907944 */ /* 0x032fea0003c00000 */
[----:B------:R-:W-:Y:S05]  /*38a0*/  BRA `(.L_x_67) ;  /* 0x0000000000087947 */ /* 0x000fea0003800000 */
.L_x_65:
[----:B------:R-:W-:Y:S02]  /*38b0*/  MOV R2, 0x38d0 ;  /* 0x000038d000027802 */ /* 0x000fe40000000f00 */
[----:B-1--45:R-:W-:Y:S05]  /*38c0*/  CALL.REL.NOINC `($__internal_2_$__cuda_sm10x_tcgen05_guardrail_trap_unallocated_columns_being_dealloced) ;  /* 0x00000040009c7944 */ /* 0x032fea0003c00000 */
.L_x_67:
[----:B------:R-:W-:Y:S01]  /*38d0*/  NOP ;  /* 0x0000000000007918 */ /* 0x000fe20000000000 */
[----:B-1----:R-:W-:Y:S05]  /*38e0*/  EXIT ;  /* 0x000000000000794d */ /* 0x002fea0003800000 */
.L_x_49:
[----:B------:R-:W-:-:S09]  /*38f0*/  UISETP.NE.OR UP2, UPT, UR8, 0x3, !UP2 ;  /* 0x000000030800788c */ /* 0x000fd2000d745670 */
[----:B------:R-:W-:Y:S05]  /*3900*/  BRA.U UP2, `(.L_x_68) ;  /* 0x0000000d02407547 */ /* 0x000fea000b800000 */
[----:B------:R-:W1:Y:S01]  /*3910*/  LDC R0, c[0x0][0xb30] ;  /* 0x0002cc00ff007b82 */ /* 0x000e620000000800 */
[----:B------:R-:W2:Y:S01]  /*3920*/  LDCU.64 UR8, c[0x0][0x888] ;  /* 0x00011100ff0877ac */ /* 0x000ea20008000a00 */
[----:B------:R-:W-:Y:S02]  /*3930*/  HFMA2 R29, -RZ, RZ, 0, 0 ;  /* 0x00000000ff1d7431 */ /* 0x000fe400000001ff */
[----:B------:R-:W-:Y:S01]  /*3940*/  IMAD.MOV.U32 R31, RZ, RZ, 0x1 ;  /* 0x00000001ff1f7424 */ /* 0x000fe200078e00ff */
[----:B------:R-:W-:Y:S01]  /*3950*/  MOV R23, 0x1000 ;  /* 0x0000100000177802 */ /* 0x000fe20000000f00 */
[----:B------:R-:W4:Y:S01]  /*3960*/  LDCU.64 UR4, c[0x0][0x890] ;  /* 0x00011200ff0477ac */ /* 0x000f220008000a00 */
[----:B------:R-:W-:Y:S01]  /*3970*/  IMAD.MOV.U32 R30, RZ, RZ, RZ ;  /* 0x000000ffff1e7224 */ /* 0x000fe200078e00ff */
[----:B------:R-:W3:Y:S01]  /*3980*/  LDC R19, c[0x0][0x370] ;  /* 0x0000dc00ff137b82 */ /* 0x000ee20000000800 */
[----:B------:R-:W-:Y:S01]  /*3990*/  UMOV UR7, 0x400 ;  /* 0x0000040000077882 */ /* 0x000fe20000000000 */
[----:B------:R-:W-:-:S02]  /*39a0*/  UPLOP3.LUT UP1, UPT, UPT, UPT, UPT, 0x40, 0x4 ;  /* 0x000000000004789c */ /* 0x000fc40003f2e870 */
[----:B------:R-:W-:-:S04]  /*39b0*/  ULEA UR7, UR37, UR7, 0x18 ;  /* 0x0000000725077291 */ /* 0x000fc8000f8ec0ff */
[----:B------:R-:W3:Y:S01]  /*39c0*/  LDC R2, c[0x0][0xb0c] ;  /* 0x0002c300ff027b82 */ /* 0x000ee20000000800 */
[----:B------:R-:W-:Y:S02]  /*39d0*/  UIADD3 UR13, UPT, UPT, UR7, 0x58, URZ ;  /* 0x00000058070d7890 */ /* 0x000fe4000fffe0ff */
[----:B--2---:R-:W-:Y:S02]  /*39e0*/  UISETP.NE.U32.AND UP2, UPT, UR8, URZ, UPT ;  /* 0x000000ff0800728c */ /* 0x004fe4000bf45070 */
[----:B------:R-:W-:Y:S02]  /*39f0*/  UIADD3 UR17, UPT, UPT, UR7, 0x50, URZ ;  /* 0x0000005007117890 */ /* 0x000fe4000fffe0ff */
[----:B----4-:R-:W-:Y:S01]  /*3a00*/  UISETP.NE.U32.AND UP3, UPT, UR4, URZ, UPT ;  /* 0x000000ff0400728c */ /* 0x010fe2000bf65070 */
[----:B------:R-:W2:Y:S01]  /*3a10*/  LDC R18, c[0x0][0xb20] ;  /* 0x0002c800ff127b82 */ /* 0x000ea20000000800 */
[----:B-1----:R-:W-:Y:S01]  /*3a20*/  ISETP.NE.AND P1, PT, R0, 0x1, PT ;  /* 0x000000010000780c */ /* 0x002fe20003f25270 */
[----:B------:R-:W-:-:S02]  /*3a30*/  UISETP.NE.AND.EX UP2, UPT, UR9, URZ, UPT, UP2 ;  /* 0x000000ff0900728c */ /* 0x000fc4000bf45320 */
[----:B------:R-:W-:Y:S02]  /*3a40*/  UPRMT UR13, UR37, 0x654, UR13 ;  /* 0x00000654250d7896 */ /* 0x000fe4000800000d */
[----:B------:R-:W-:Y:S02]  /*3a50*/  UISETP.NE.AND.EX UP3, UPT, UR5, URZ, UPT, UP3 ;  /* 0x000000ff0500728c */ /* 0x000fe4000bf65330 */
[----:B------:R-:W1:Y:S08]  /*3a60*/  LDC.64 R32, c[0x0][0x348] ;  /* 0x0000d200ff207b82 */ /* 0x000e700000000a00 */
[----:B------:R-:W4:Y:S08]  /*3a70*/  LDC.64 R16, c[0x0][0xb10] ;  /* 0x0002c400ff107b82 */ /* 0x000f300000000a00 */
[----:B------:R-:W1:Y:S08]  /*3a80*/  LDC.64 R6, c[0x0][0xb18] ;  /* 0x0002c600ff067b82 */ /* 0x000e700000000a00 */
[----:B------:R-:W1:Y:S08]  /*3a90*/  LDC.64 R4, c[0x0][0xb28] ;  /* 0x0002ca00ff047b82 */ /* 0x000e700000000a00 */
[----:B--23--:R-:W1:Y:S02]  /*3aa0*/  LDC R22, c[0x0][0x374] ;  /* 0x0000dd00ff167b82 */ /* 0x00ce640000000800 */
.L_x_77:
[C---:B------:R-:W-:Y:S02]  /*3ab0*/  LEA R0, R30.reuse, UR7, 0x3 ;  /* 0x000000071e007c11 */ /* 0x040fe4000f8e18ff */
[----:B------:R-:W-:Y:S02]  /*3ac0*/  SHF.L.U32 R3, R29, 0x1f, RZ ;  /* 0x0000001f1d037819 */ /* 0x000fe400000006ff */
[----:B------:R-:W-:Y:S02]  /*3ad0*/  LEA R24, R30, UR7, 0x4 ;  /* 0x000000071e187c11 */ /* 0x000fe4000f8e20ff */
[----:B--2---:R-:W2:Y:S02]  /*3ae0*/  SYNCS.PHASECHK.TRANS64.TRYWAIT P0, [R0+URZ+0x80], R3 ;  /* 0x00008003000075a7 */ /* 0x004ea400080011ff */
[----:B--2---:R-:W-:Y:S05]  /*3af0*/  @!P0 BRA `(.L_x_69) ;  /* 0x0000003c00348947 */ /* 0x004fea0003800000 */
.L_x_135:
[----:B------:R-:W-:Y:S01]  /*3b00*/  ISETP.GE.AND P0, PT, R40, 0x1, PT ;  /* 0x000000012800780c */ /* 0x000fe20003f06270 */
[----:B------:R-:W3:Y:S01]  /*3b10*/  LDS.128 R24, [R24+0x110] ;  /* 0x0001100018187984 */ /* 0x000ee20000000c00 */
[----:B--2---:R-:W-:Y:S01]  /*3b20*/  VIADD R0, R0, 0x90 ;  /* 0x0000009000007836 */ /* 0x004fe20000000000 */
[----:B------:R-:W-:Y:S01]  /*3b30*/  @!PT LDS RZ, [RZ] ;  /* 0x00000000fffff984 */ /* 0x000fe20000000800 */
[----:B------:R-:W-:Y:S01]  /*3b40*/  @!PT LDS RZ, [RZ] ;  /* 0x00000000fffff984 */ /* 0x000fe20000000800 */
[----:B------:R-:W-:Y:S01]  /*3b50*/  @!PT LDS RZ, [RZ] ;  /* 0x00000000fffff984 */ /* 0x000fe20000000800 */
[----:B------:R-:W-:Y:S01]  /*3b60*/  @!PT LDS RZ, [RZ] ;  /* 0x00000000fffff984 */ /* 0x000fe20000000800 */
[----:B------:R2:W-:Y:S06]  /*3b70*/  MEMBAR.ALL.CTA ;  /* 0x0000000000007992 */ /* 0x0005ec0000008000 */
[----:B--2---:R-:W2:Y:S01]  /*3b80*/  FENCE.VIEW.ASYNC.S ;  /* 0x00000000000073c6 */ /* 0x004ea20000000000 */
[----:B------:R-:W-:Y:S04]  /*3b90*/  PRMT R0, RZ, 0x654, R0 ;  /* 0x00000654ff007816 */ /* 0x000fe80000000000 */
[----:B--2---:R2:W-:Y:S01]  /*3ba0*/  SYNCS.ARRIVE.TRANS64.RED.A1T0 RZ, [R0+URZ], RZ ;  /* 0x000000ff00ff79a7 */ /* 0x0045e200081004ff */
[----:B---3--:R-:W-:Y:S11]  /*3bb0*/  LOP3.LUT P3, RZ, R26, 0x1, RZ, 0xc0, !PT ;  /* 0x000000011aff7812 */ /* 0x008ff6000786c0ff */
[----:B------:R-:W-:Y:S02]  /*3bc0*/  @!UPT UIADD3 URZ, UPT, UPT, URZ, URZ, URZ ;  /* 0x000000fffffff290 */ /* 0x000fe4000fffe0ff */
[----:B------:R-:W-:Y:S02]  /*3bd0*/  @P3 MOV R13, R24 ;  /* 0x00000018000d3202 */ /* 0x000fe40000000f00 */
[----:B------:R-:W-:Y:S01]  /*3be0*/  @P3 LOP3.LUT R8, R25, 0xffff, RZ, 0xc0, !PT ;  /* 0x0000ffff19083812 */ /* 0x000fe200078ec0ff */
[----:B--2---:R-:W-:Y:S06]  /*3bf0*/  @!P0 BRA `(.L_x_70) ;  /* 0x0000000000a48947 */ /* 0x004fec0003800000 */
[----:B-1----:R-:W-:Y:S01]  /*3c00*/  IMAD.HI.U32 R35, R22, R7, RZ ;  /* 0x0000000716237227 */ /* 0x002fe200078e00ff */
[----:B------:R-:W-:Y:S02]  /*3c10*/  ISETP.NE.AND P0, PT, R6, 0x1, PT ;  /* 0x000000010600780c */ /* 0x000fe40003f05270 */
[----:B------:R-:W-:Y:S01]  /*3c20*/  ISETP.NE.AND P2, PT, R40, 0x1, PT ;  /* 0x000000012800780c */ /* 0x000fe20003f45270 */
[----:B----4-:R-:W-:Y:S01]  /*3c30*/  IMAD.HI.U32 R34, R19, R16, RZ ;  /* 0x0000001013227227 */ /* 0x010fe200078e00ff */
[----:B------:R-:W-:Y:S02]  /*3c40*/  SHF.R.U32.HI R35, RZ, R18, R35 ;  /* 0x00000012ff237219 */ /* 0x000fe40000011623 */
[----:B------:R-:W-:Y:S01]  /*3c50*/  ISETP.NE.AND P4, PT, R2, 0x1, PT ;  /* 0x000000010200780c */ /* 0x000fe20003f85270 */
[----:B------:R-:W-:Y:S01]  /*3c60*/  IMAD.HI.U32 R36, R13, R16, RZ ;  /* 0x000000100d247227 */ /* 0x000fe200078e00ff */
[----:B------:R-:W-:Y:S02]  /*3c70*/  SHF.R.U32.HI R34, RZ, R17, R34 ;  /* 0x00000011ff227219 */ /* 0x000fe40000011622 */
[----:B------:R-:W-:Y:S01]  /*3c80*/  SEL R3, R22, R35, !P0 ;  /* 0x0000002316037207 */ /* 0x000fe20004000000 */
[C---:B------:R-:W-:Y:S01]  /*3c90*/  IMAD.HI.U32 R35, R8.reuse, R7, RZ ;  /* 0x0000000708237227 */ /* 0x040fe200078e00ff */
[----:B------:R-:W-:Y:S02]  /*3ca0*/  SEL R11, R19, R34, !P4 ;  /* 0x00000022130b7207 */ /* 0x000fe40006000000 */
[----:B------:R-:W-:Y:S01]  /*3cb0*/  SHF.R.U32.HI R36, RZ, R17, R36 ;  /* 0x00000011ff247219 */ /* 0x000fe20000011624 */
[----:B------:R-:W-:Y:S01]  /*3cc0*/  IMAD.HI.U32 R38, R3, R4, RZ ;  /* 0x0000000403267227 */ /* 0x000fe200078e00ff */
[----:B------:R-:W-:Y:S03]  /*3cd0*/  SHF.R.U32.HI R35, RZ, R18, R35 ;  /* 0x00000012ff237219 */ /* 0x000fe60000011623 */
[----:B------:R-:W-:Y:S01]  /*3ce0*/  IMAD.HI.U32 R34, R11, R4, RZ ;  /* 0x000000040b227227 */ /* 0x000fe200078e00ff */
[----:B------:R-:W-:Y:S02]  /*3cf0*/  @P2 SHF.R.U32.HI R3, RZ, R5, R38 ;  /* 0x00000005ff032219 */ /* 0x000fe40000011626 */
[----:B------:R-:W-:Y:S02]  /*3d00*/  SEL R9, R8, R35, !P0 ;  /* 0x0000002308097207 */ /* 0x000fe40004000000 */
[----:B------:R-:W-:Y:S01]  /*3d10*/  @P2 SHF.R.U32.HI R11, RZ, R5, R34 ;  /* 0x00000005ff0b2219 */ /* 0x000fe20000011622 */
[C---:B------:R-:W-:Y:S01]  /*3d20*/  IMAD R10, R40.reuse, R3, RZ ;  /* 0x00000003280a7224 */ /* 0x040fe200078e02ff */
[----:B------:R-:W-:Y:S01]  /*3d30*/  SEL R3, R13, R36, !P4 ;  /* 0x000000240d037207 */ /* 0x000fe20006000000 */
[C---:B------:R-:W-:Y:S03]  /*3d40*/  IMAD.HI.U32 R14, R9.reuse, R4, RZ ;  /* 0x00000004090e7227 */ /* 0x040fe600078e00ff */
[----:B------:R-:W-:Y:S01]  /*3d50*/  ISETP.GE.AND P0, PT, R9, R10, PT ;  /* 0x0000000a0900720c */ /* 0x000fe20003f06270 */
[C---:B------:R-:W-:Y:S01]  /*3d60*/  IMAD R12, R40.reuse, R11, RZ ;  /* 0x0000000b280c7224 */ /* 0x040fe200078e02ff */
[-C--:B------:R-:W-:Y:S04]  /*3d70*/  SHF.R.U32.HI R14, RZ, R5.reuse, R14 ;  /* 0x00000005ff0e7219 */ /* 0x080fe8000001160e */
[----:B------:R-:W-:Y:S02]  /*3d80*/  ISETP.GE.OR P0, PT, R3, R12, P0 ;  /* 0x0000000c0300720c */ /* 0x000fe40000706670 */
[----:B------:R-:W-:Y:S05]  /*3d90*/  SEL R15, R9, R14, !P2 ;  /* 0x0000000e090f7207 */ /* 0x000fea0005000000 */
[----:B------:R-:W-:Y:S04]  /*3da0*/  IMAD.MOV R14, RZ, RZ, -R15 ;  /* 0x000000ffff0e7224 */ /* 0x000fe800078e0a0f */
[----:B------:R-:W-:Y:S02]  /*3db0*/  IMAD R14, R40, R14, R9 ;  /* 0x0000000e280e7224 */ /* 0x000fe400078e0209 */
[C---:B------:R-:W-:Y:S05]  /*3dc0*/  @!P0 IMAD.HI.U32 R10, R3.reuse, R4, RZ ;  /* 0x00000004030a8227 */ /* 0x040fea00078e00ff */
[----:B------:R-:W-:Y:S04]  /*3dd0*/  @!P0 SHF.R.U32.HI R10, RZ, R5, R10 ;  /* 0x00000005ff0a8219 */ /* 0x000fe8000001160a */
[----:B------:R-:W-:Y:S01]  /*3de0*/  @!P0 SEL R0, R3, R10, !P2 ;  /* 0x0000000a03008207 */ /* 0x000fe20005000000 */
[----:B------:R-:W-:Y:S03]  /*3df0*/  IMAD.MOV R10, RZ, RZ, -R3 ;  /* 0x000000ffff0a7224 */ /* 0x000fe600078e0a03 */
[----:B------:R-:W-:Y:S01]  /*3e00*/  @!P0 IADD3 R15, PT, PT, R15, -R0, RZ ;  /* 0x800000000f0f8210 */ /* 0x000fe20007ffe0ff */
[----:B------:R-:W-:Y:S01]  /*3e10*/  @!P0 IMAD R0, R11, R14, R0 ;  /* 0x0000000e0b008224 */ /* 0x000fe200078e0200 */
[----:B------:R-:W-:Y:S01]  /*3e20*/  IADD3 R11, PT, PT, -R9, RZ, RZ ;  /* 0x000000ff090b7210 */ /* 0x000fe20007ffe1ff */
[----:B------:R-:W-:Y:S02]  /*3e30*/  IMAD R13, R2, R10, R13 ;  /* 0x0000000a020d7224 */ /* 0x000fe400078e020d */
[----:B------:R-:W-:Y:S02]  /*3e40*/  @!P0 IMAD R9, R15, R40, R3 ;  /* 0x000000280f098224 */ /* 0x000fe400078e0203 */
[----:B------:R-:W-:Y:S02]  /*3e50*/  @!P0 IMAD.MOV.U32 R3, RZ, RZ, R0 ;  /* 0x000000ffff038224 */ /* 0x000fe400078e0000 */
[----:B------:R-:W-:Y:S02]  /*3e60*/  IMAD R8, R6, R11, R8 ;  /* 0x0000000b06087224 */ /* 0x000fe400078e0208 */
[----:B------:R-:W-:Y:S02]  /*3e70*/  IMAD R13, R3, R2, R13 ;  /* 0x00000002030d7224 */ /* 0x000fe400078e020d */
[----:B------:R-:W-:Y:S02]  /*3e80*/  IMAD R8, R9, R6, R8 ;  /* 0x0000000609087224 */ /* 0x000fe400078e0208 */
.L_x_70:
[----:B------:R-:W-:Y:S05]  /*3e90*/  BRA.U UP1, `(.L_x_71) ;  /* 0x0000000101107547 */ /* 0x000fea000b800000 */
[----:B------:R-:W-:Y:S04]  /*3ea0*/  MOV R0, UR6 ;  /* 0x0000000600007c02 */ /* 0x000fe80008000f00 */
[----:B------:R-:W-:Y:S04]  /*3eb0*/  SHF.L.U32 R3, R0, 0x1f, RZ ;  /* 0x0000001f00037819 */ /* 0x000fe800000006ff */
[----:B------:R-:W2:Y:S02]  /*3ec0*/  SYNCS.PHASECHK.TRANS64.TRYWAIT P0, [UR7+0x78], R3 ;  /* 0x00007803ff0075a7 */ /* 0x000ea40008001107 */
[----:B--2---:R-:W-:Y:S05]  /*3ed0*/  @!P0 BRA `(.L_x_72) ;  /* 0x0000003800508947 */ /* 0x004fea0003800000 */
.L_x_71:
[----:B------:R-:W-:Y:S02]  /*3ee0*/  R2UR UR19, R21 ;  /* 0x00000000151372ca */ /* 0x000fe400000e0000 */
[----:B------:R-:W-:Y:S02]  /*3ef0*/  R2UR UR18, R20 ;  /* 0x00000000141272ca */ /* 0x000fe400000e0000 */
[----:B------:R-:W-:Y:S02]  /*3f00*/  ISETP.NE.U32.AND P2, PT, RZ, UR4, PT ;  /* 0x00000004ff007c0c */ /* 0x000fe4000bf45070 */
[----:B------:R-:W-:Y:S02]  /*3f10*/  SHF.L.U32 R12, R31, 0x1f, RZ ;  /* 0x0000001f1f0c7819 */ /* 0x000fe400000006ff */
[----:B------:R-:W-:Y:S05]  /*3f20*/  ISETP.NE.AND.EX P2, PT, RZ, UR5, PT, P2 ;  /* 0x00000005ff007c0c */ /* 0x000fea000bf45320 */
[----:B------:R-:W-:Y:S02]  /*3f30*/  USHF.L.U32 UR19, UR19, 0x6, URZ ;  /* 0x0000000613137899 */ /* 0x000fe400080006ff */
[----:B------:R-:W-:Y:S01]  /*3f40*/  USHF.L.U32 UR18, UR18, 0x7, URZ ;  /* 0x0000000712127899 */ /* 0x000fe200080006ff */
[----:B------:R-:W-:Y:S11]  /*3f50*/  BRA.U !UP3, `(.L_x_73) ;  /* 0x000000010b347547 */ /* 0x000ff6000b800000 */
[----:B------:R-:W-:Y:S01]  /*3f60*/  UPLOP3.LUT UP0, UPT, UPT, UPT, UP2, 0x80, 0x8 ;  /* 0x000000000008789c */ /* 0x000fe20003f0f020 */
[----:B--2---:R-:W-:Y:S02]  /*3f70*/  HFMA2 R0, -RZ, RZ, 0, 5.9604644775390625e-08 ;  /* 0x00000001ff007431 */ /* 0x004fe400000001ff */
[----:B------:R-:W-:Y:S03]  /*3f80*/  IMAD.MOV.U32 R95, RZ, RZ, 0x1 ;  /* 0x00000001ff5f7424 */ /* 0x000fe600078e00ff */
[----:B------:R-:W-:Y:S05]  /*3f90*/  PLOP3.LUT P0, PT, PT, PT, UP0, 0x80, 0x8 ;  /* 0x000000000008781c */ /* 0x000fea0003f0f008 */
[----:B------:R-:W2:Y:S01]  /*3fa0*/  @UP0 LDCU.64 UR10, c[0x0][0x888] ;  /* 0x00011100ff0a07ac */ /* 0x000ea20008000a00 */
[----:B------:R-:W-:Y:S07]  /*3fb0*/  @UP0 UIMAD UR8, UR36, UR4, URZ ;  /* 0x00000004240802a4 */ /* 0x000fee000f8e02ff */
[----:B------:R-:W-:Y:S01]  /*3fc0*/  @!P0 PRMT R95, R0, 0x7610, R95 ;  /* 0x00007610005f8816 */ /* 0x000fe2000000005f */
[----:B--2---:R-:W-:Y:S03]  /*3fd0*/  @UP0 UIMAD.WIDE UR10, UR8, 0x4, UR10 ;  /* 0x00000004080a08a5 */ /* 0x004fe6000f8e020a */
[----:B------:R-:W2:Y:S03]  /*3fe0*/  @!UP0 LDCU UR8, c[0x0][0x880] ;  /* 0x00011000ff0887ac */ /* 0x000ea60008000800 */
[----:B------:R-:W-:Y:S01]  /*3ff0*/  IMAD.U32 R10, RZ, RZ, UR10 ;  /* 0x0000000aff0a7e24 */ /* 0x000fe2000f8e00ff */
[----:B------:R-:W-:Y:S05]  /*4000*/  MOV R11, UR11 ;  /* 0x0000000b000b7c02 */ /* 0x000fea0008000f00 */
[----:B-----5:R3:W5:Y:S02]  /*4010*/  @P0 LDG.E R49, desc[UR46][R10.64] ;  /* 0x0000002e0a310981 */ /* 0x020764000c1e1900 */
[----:B--23--:R-:W-:Y:S07]  /*4020*/  @!P0 IMAD.U32 R49, RZ, RZ, UR8 ;  /* 0x00000008ff318e24 */ /* 0x00cfee000f8e00ff */
.L_x_73:
[----:B-----5:R-:W-:Y:S01]  /*4030*/  @!P2 FSETP.EQ.AND P0, PT, R49, RZ, PT ;  /* 0x000000ff3100a20b */ /* 0x020fe20003f02000 */
[----:B------:R-:W-:Y:S01]  /*4040*/  @!UPT UIADD3 URZ, UPT, UPT, URZ, URZ, URZ ;  /* 0x000000fffffff290 */ /* 0x000fe2000fffe0ff */
[----:B------:R-:W-:Y:S11]  /*4050*/  @!P2 BRA `(.L_x_74) ;  /* 0x000000000014a947 */ /* 0x000ff60003800000 */
[----:B------:R-:W-:Y:S02]  /*4060*/  LOP3.LUT P2, RZ, R95, 0xff, RZ, 0xc0, !PT ;  /* 0x000000ff5fff7812 */ /* 0x000fe4000784c0ff */
[----:B------:R-:W-:Y:S04]  /*4070*/  PLOP3.LUT P0, PT, PT, PT, UP0, 0x80, 0x8 ;  /* 0x000000000008781c */ /* 0x000fe80003f0f008 */
[----:B------:R-:W-:Y:S07]  /*4080*/  PLOP3.LUT P0, PT, P0, PT, PT, 0x8, 0x80 ;  /* 0x000000000080781c */ /* 0x000fee000070e170 */
[----:B------:R-:W-:Y:S11]  /*4090*/  @P2 FSETP.EQ.AND P0, PT, R49, RZ, PT ;  /* 0x000000ff3100220b */ /* 0x000ff60003f02000 */
[----:B------:R-:W-:Y:S02]  /*40a0*/  @!UPT UIADD3 URZ, UPT, UPT, URZ, URZ, URZ ;  /* 0x000000fffffff290 */ /* 0x000fe4000fffe0ff */
.L_x_74:
[----:B------:R-:W3:Y:S01]  /*40b0*/  SYNCS.PHASECHK.TRANS64.TRYWAIT P2, [UR7+0x60], R12 ;  /* 0x0000600cff0075a7 */ /* 0x000ee20008041107 */
[----:B------:R-:W-:Y:S04]  /*40c0*/  ELECT P4, URZ, PT ;  /* 0x0000000000ff782f */ /* 0x000fe80003880000 */
[----:B------:R-:W-:Y:S11]  /*40d0*/  PLOP3.LUT P4, PT, P0, P4, PT, 0xf2, 0x2f ;  /* 0x00000000002f781c */ /* 0x000ff60000789e72 */
[----:B------:R-:W-:Y:S02]  /*40e0*/  @!UPT UIADD3 URZ, UPT, UPT, URZ, URZ, URZ ;  /* 0x000000fffffff290 */ /* 0x000fe4000fffe0ff */
[----:B-1----:R-:W-:Y:S05]  /*40f0*/  @!P4 IADD3 R21, P0, PT, R32, 0x580, RZ ;  /* 0x000005802015c810 */ /* 0x002fea0007f1e0ff */
[----:B------:R-:W-:Y:S01]  /*4100*/  @!P4 IMAD.X R20, RZ, RZ, R33, P0 ;  /* 0x000000ffff14c224 */ /* 0x000fe200000e0621 */
[----:B---3--:R-:W-:Y:S07]  /*4110*/  @!P2 BRA `(.L_x_75) ;  /* 0x0000003400d8a947 */ /* 0x008fee0003800000 */
.L_x_138:
[----:B------:R-:W3:Y:S01]  /*4120*/  LDC.64 R14, c[0x0][0xb10] ;  /* 0x0002c400ff0e7b82 */ /* 0x000ee20000000a00 */
[----:B------:R-:W-:Y:S01]  /*4130*/  @!P4 R2UR UR8, R20 ;  /* 0x000000001408c2ca */ /* 0x000fe200000e0000 */
[----:B------:R-:W-:Y:S01]  /*4140*/  VOTEU.ALL UP1, P4 ;  /* 0x0000000000ff7886 */ /* 0x000fe20002020000 */
[----:B------:R-:W-:Y:S01]  /*4150*/  @!P4 R2UR UR9, R21 ;  /* 0x000000001509c2ca */ /* 0x000fe200000e0000 */
[----:B------:R-:W-:Y:S01]  /*4160*/  UMOV UR10, 0x0 ;  /* 0x00000000000a7882 */ /* 0x000fe20000000000 */
[----:B------:R-:W-:Y:S03]  /*4170*/  UMOV UR11, 0x10000000 ;  /* 0x10000000000b7882 */ /* 0x000fe60000000000 */
[----:B------:R-:W5:Y:S01]  /*4180*/  LDC.64 R10, c[0x0][0xb18] ;  /* 0x0002c600ff0a7b82 */ /* 0x000f620000000a00 */
[----:B------:R-:W-:Y:S01]  /*4190*/  @!UP1 UIADD3 UR16, UPT, UPT, UR7, 0x200, URZ ;  /* 0x0000020007109890 */ /* 0x000fe2000fffe0ff */
[----:B------:R-:W-:Y:S01]  /*41a0*/  @P3 SHF.R.U32.HI R28, RZ, 0x10, R25 ;  /* 0x00000010ff1c3819 */ /* 0x000fe20000011619 */
[----:B------:R-:W-:Y:S01]  /*41b0*/  VOTEU.ALL UP1, P4 ;  /* 0x0000000000ff7886 */ /* 0x000fe20002020000 */
[----:B------:R-:W-:Y:S01]  /*41c0*/  UMOV UR20, UR36 ;  /* 0x0000002400147c82 */ /* 0x000fe20008000000 */
[----:B------:R-:W-:Y:S03]  /*41d0*/  VIADD R30, R30, 0x1 ;  /* 0x000000011e1e7836 */ /* 0x000fe60000000000 */
[----:B--2---:R-:W2:Y:S01]  /*41e0*/  @!P1 LDC R0, c[0x0][0xb20] ;  /* 0x0002c800ff009b82 */ /* 0x004ea20000000800 */
[----:B------:R-:W-:Y:S01]  /*41f0*/  IMAD.U32 R21, RZ, RZ, UR8 ;  /* 0x00000008ff157e24 */ /* 0x000fe2000f8e00ff */
[----:B------:R-:W-:Y:S06]  /*4200*/  UPRMT UR8, UR37, 0x654, UR17 ;  /* 0x0000065425087896 */ /* 0x000fec0008000011 */
[----:B-1----:R-:W1:Y:S01]  /*4210*/  @!P1 LDC R3, c[0x0][0xb0c] ;  /* 0x0002c300ff039b82 */ /* 0x002e620000000800 */
[----:B------:R-:W-:Y:S01]  /*4220*/  IMAD.U32 R20, RZ, RZ, UR9 ;  /* 0x00000009ff147e24 */ /* 0x000fe2000f8e00ff */
[----:B------:R-:W-:Y:S04]  /*4230*/  @!P4 R2UR UR15, R21 ;  /* 0x00000000150fc2ca */ /* 0x000fe800000e0000 */
[----:B------:R-:W-:Y:S01]  /*4240*/  @!P4 R2UR UR14, R20 ;  /* 0x00000000140ec2ca */ /* 0x000fe200000e0000 */
[----:B------:R-:W-:Y:S11]  /*4250*/  @!P4 IMAD.MOV.U32 R20, RZ, RZ, 0x1000 ;  /* 0x00001000ff14c424 */ /* 0x000ff600078e00ff */
[----:B------:R-:W-:Y:S01]  /*4260*/  @!UPT UIADD3 URZ, UPT, UPT, URZ, URZ, URZ ;  /* 0x000000fffffff290 */ /* 0x000fe2000fffe0ff */
[----:B------:R1:W-:Y:S01]  /*4270*/  @!UP1 UTMALDG.3D [UR16], [UR14], desc[UR10] ;  /* 0x00000a100e0095b4 */ /* 0x0003e20008011000 */
[----:B------:R1:W-:Y:S02]  /*4280*/  @!P4 SYNCS.ARRIVE.TRANS64.RED.A0TR RZ, [UR7+0x50], R20 ;  /* 0x00005014ffffc9a7 */ /* 0x0003e40008300407 */
[----:B-1----:R-:W-:Y:S01]  /*4290*/  @!P1 ISETP.NE.AND P2, PT, R3, 0x1, PT ;  /* 0x000000010300980c */ /* 0x002fe20003f45270 */
[C---:B---3--:R-:W-:Y:S01]  /*42a0*/  @!P1 IMAD.HI.U32 R14, R13.reuse, R14, RZ ;  /* 0x0000000e0d0e9227 */ /* 0x048fe200078e00ff */
[----:B-----5:R-:W-:Y:S03]  /*42b0*/  @!P1 ISETP.NE.AND P0, PT, R10, 0x1, PT ;  /* 0x000000010a00980c */ /* 0x020fe60003f05270 */
[C---:B------:R-:W-:Y:S01]  /*42c0*/  @!P1 IMAD.HI.U32 R11, R8.reuse, R11, RZ ;  /* 0x0000000b080b9227 */ /* 0x040fe200078e00ff */
[----:B------:R-:W-:Y:S04]  /*42d0*/  @!P1 SHF.R.U32.HI R14, RZ, R15, R14 ;  /* 0x0000000fff0e9219 */ /* 0x000fe8000001160e */
[----:B--2---:R-:W-:Y:S01]  /*42e0*/  @!P1 SHF.R.U32.HI R9, RZ, R0, R11 ;  /* 0x00000000ff099219 */ /* 0x004fe2000001160b */
[----:B------:R-:W-:Y:S01]  /*42f0*/  SYNCS.ARRIVE.TRANS64.RED.A1T0 RZ, [UR8], RZ ;  /* 0x000000ffffff79a7 */ /* 0x000fe20008100408 */
[----:B------:R-:W-:Y:S02]  /*4300*/  @!P1 SEL R14, R13, R14, !P2 ;  /* 0x0000000e0d0e9207 */ /* 0x000fe40005000000 */
[----:B------:R-:W-:Y:S01]  /*4310*/  @!P1 SEL R9, R8, R9, !P0 ;  /* 0x0000000908099207 */ /* 0x000fe20004000000 */
[----:B------:R-:W1:Y:S04]  /*4320*/  SYNCS.PHASECHK.TRANS64.TRYWAIT P5, [UR7+0x68], R12 ;  /* 0x0000680cff0075a7 */ /* 0x000e6800080a1107 */
[----:B------:R-:W-:Y:S02]  /*4330*/  @!P1 IMAD.IADD R0, R9, 0x1, -R14 ;  /* 0x0000000109009824 */ /* 0x000fe400078e0a0e */
[----:B------:R-:W-:Y:S02]  /*4340*/  @!P1 IMAD.IADD R9, R14, 0x1, -R9 ;  /* 0x000000010e099824 */ /* 0x000fe400078e0a09 */
[----:B------:R-:W-:Y:S02]  /*4350*/  @!P1 IMAD R13, R0, R3, R13 ;  /* 0x00000003000d9224 */ /* 0x000fe400078e020d */
[----:B------:R-:W-:Y:S01]  /*4360*/  @!P1 IMAD R8, R9, R10, R8 ;  /* 0x0000000a09089224 */ /* 0x000fe200078e0208 */
[----:B-1----:R-:W-:Y:S06]  /*4370*/  @!P5 BRA `(.L_x_76) ;  /* 0x000000340058d947 */ /* 0x002fec0003800000 */
.L_x_140:
[----:B-1----:R-:W-:Y:S01]  /*4380*/  @!P4 IADD3 R3, P0, PT, R32, 0x580, RZ ;  /* 0x000005802003c810 */ /* 0x002fe20007f1e0ff */
[----:B------:R-:W-:Y:S01]  /*4390*/  VOTEU.ALL UP1, P4 ;  /* 0x0000000000ff7886 */ /* 0x000fe20002020000 */
[----:B------:R-:W-:Y:S01]  /*43a0*/  UMOV UR20, 0x0 ;  /* 0x0000000000147882 */ /* 0x000fe20000000000 */
[----:B------:R-:W-:Y:S01]  /*43b0*/  UMOV UR21, 0x10000000 ;  /* 0x1000000000157882 */ /* 0x000fe20000000000 */
[----:B------:R-:W-:Y:S01]  /*43c0*/  @!P4 R2UR UR9, R3 ;  /* 0x000000000309c2ca */ /* 0x000fe200000e0000 */
[----:B------:R-:W-:Y:S01]  /*43d0*/  @!P4 IMAD.X R0, RZ, RZ, R33, P0 ;  /* 0x000000ffff00c224 */ /* 0x000fe200000e0621 */
[----:B------:R-:W-:Y:S01]  /*43e0*/  @!UP1 UIADD3 UR10, UPT, UPT, UR18, 0x40, URZ ;  /* 0x00000040120a9890 */ /* 0x000fe2000fffe0ff */
[----:B------:R-:W-:Y:S01]  /*43f0*/  ISETP.NE.AND P0, PT, R30, 0x2, PT ;  /* 0x000000021e00780c */ /* 0x000fe20003f05270 */
[----:B------:R-:W-:Y:S01]  /*4400*/  UMOV UR11, UR19 ;  /* 0x00000013000b7c82 */ /* 0x000fe20008000000 */
[----:B------:R-:W-:Y:S01]  /*4410*/  UMOV UR12, UR36 ;  /* 0x00000024000c7c82 */ /* 0x000fe20008000000 */
[----:B------:R-:W-:Y:S01]  /*4420*/  @!P4 R2UR UR8, R0 ;  /* 0x000000000008c2ca */ /* 0x000fe200000e0000 */
[----:B------:R-:W-:Y:S01]  /*4430*/  IMAD.IADD R20, R8, 0x1, R94 ;  /* 0x0000000108147824 */ /* 0x000fe200078e025e */
[----:B------:R-:W-:Y:S01]  /*4440*/  @P3 R2UR UR36, R28 ;  /* 0x000000001c2432ca */ /* 0x000fe200000e0000 */
[----:B------:R-:W-:Y:S01]  /*4450*/  IMAD.IADD R21, R13, 0x1, R96 ;  /* 0x000000010d157824 */ /* 0x000fe200078e0260 */
[----:B------:R-:W-:Y:S02]  /*4460*/  SEL R0, RZ, 0x1, P0 ;  /* 0x00000001ff007807 */ /* 0x000fe40000000000 */
[----:B------:R-:W-:Y:S01]  /*4470*/  LOP3.LUT R31, R31, 0x1, RZ, 0x3c, !PT ;  /* 0x000000011f1f7812 */ /* 0x000fe200078e3cff */
[----:B------:R-:W-:Y:S01]  /*4480*/  IMAD.U32 R10, RZ, RZ, UR9 ;  /* 0x00000009ff0a7e24 */ /* 0x000fe2000f8e00ff */
[----:B------:R-:W-:Y:S01]  /*4490*/  @!UP1 UIADD3 UR9, UPT, UPT, UR7, 0x58, URZ ;  /* 0x0000005807099890 */ /* 0x000fe2000fffe0ff */
[----:B------:R-:W-:Y:S02]  /*44a0*/  LOP3.LUT R29, R29, R0, RZ, 0x3c, !PT ;  /* 0x000000001d1d7212 */ /* 0x000fe400078e3cff */
[----:B------:R-:W-:Y:S02]  /*44b0*/  SEL R30, R30, RZ, P0 ;  /* 0x000000ff1e1e7207 */ /* 0x000fe40000000000 */
[----:B------:R-:W-:Y:S01]  /*44c0*/  IMAD.U32 R11, RZ, RZ, UR8 ;  /* 0x00000008ff0b7e24 */ /* 0x000fe2000f8e00ff */
[----:B------:R-:W-:Y:S01]  /*44d0*/  @!P4 R2UR UR14, R10 ;  /* 0x000000000a0ec2ca */ /* 0x000fe200000e0000 */
[----:B------:R-:W-:Y:S01]  /*44e0*/  @!UP1 UIADD3 UR8, UPT, UPT, UR7, 0x1200, URZ ;  /* 0x0000120007089890 */ /* 0x000fe2000fffe0ff */
[----:B------:R-:W-:Y:S02]  /*44f0*/  VOTEU.ALL UP1, P4 ;  /* 0x0000000000ff7886 */ /* 0x000fe40002020000 */
[----:B------:R-:W-:Y:S11]  /*4500*/  @!P4 R2UR UR15, R11 ;  /* 0x000000000b0fc2ca */ /* 0x000ff600000e0000 */
[----:B------:R-:W-:Y:S02]  /*4510*/  @!UPT UIADD3 URZ, UPT, UPT, URZ, URZ, URZ ;  /* 0x000000fffffff290 */ /* 0x000fe4000fffe0ff */
[----:B------:R2:W-:Y:S01]  /*4520*/  @!UP1 UTMALDG.3D [UR8], [UR14], desc[UR20] ;  /* 0x000014080e0095b4 */ /* 0x0005e20008011000 */
[----:B------:R2:W-:Y:S01]  /*4530*/  @!P4 SYNCS.ARRIVE.TRANS64.RED.A0TR RZ, [UR7+0x58], R23 ;  /* 0x00005817ffffc9a7 */ /* 0x0005e20008300407 */
[----:B------:R-:W-:Y:S01]  /*4540*/  UPLOP3.LUT UP1, UPT, UPT, UPT, UPT, 0x80, 0x8 ;  /* 0x000000000008789c */ /* 0x000fe20003f2f070 */
[----:B------:R-:W-:Y:S01]  /*4550*/  SYNCS.ARRIVE.TRANS64.RED.A1T0 RZ, [UR13], RZ ;  /* 0x000000ffffff79a7 */ /* 0x000fe2000810040d */
[----:B------:R-:W-:Y:S09]  /*4560*/  @P3 BRA `(.L_x_77) ;  /* 0xfffffff400503947 */ /* 0x000ff2000383ffff */
[----:B------:R-:W-:-:S04]  /*4570*/  SHF.L.U32 R3, R31, 0x1f, RZ ;  /* 0x0000001f1f037819 */ /* 0x000fc800000006ff */
[----:B------:R-:W1:Y:S02]  /*4580*/  SYNCS.PHASECHK.TRANS64.TRYWAIT P0, [UR7+0x60], R3 ;  /* 0x00006003ff0075a7 */ /* 0x000e640008001107 */
[----:B-1----:R-:W-:Y:S05]  /*4590*/  @!P0 BRA `(.L_x_78) ;  /* 0x0000003000e88947 */ /* 0x002fea0003800000 */
.L_x_142:
[----:B-1----:R-:W-:-:S07]  /*45a0*/  MOV R0, UR7 ;  /* 0x0000000700007c02 */ /* 0x002fce0008000f00 */
.L_x_79:
[----:B-1----:R-:W-:-:S04]  /*45b0*/  SHF.L.U32 R3, R31, 0x1f, RZ ;  /* 0x0000001f1f037819 */ /* 0x002fc800000006ff */
[----:B------:R1:W3:Y:S03]  /*45c0*/  SYNCS.PHASECHK.TRANS64.TRYWAIT P0, [R0+URZ+0x68], R3 ;  /* 0x00006803000075a7 */ /* 0x0002e600080011ff */
[----:B---3--:R-:W-:Y:S05]  /*45d0*/  @!P0 NANOSLEEP.SYNCS 0x989680 ;  /* 0x009896800000895d */ /* 0x008fea0003900000 */
[----:B------:R-:W3:Y:S02]  /*45e0*/  @!P0 SYNCS.PHASECHK.TRANS64 P0, [R0+URZ+0x68], R3 ;  /* 0x00006803000085a7 */ /* 0x000ee400080010ff */
[----:B--23--:R-:W-:Y:S05]  /*45f0*/  @P0 EXIT ;  /* 0x000000000000094d */ /* 0x00cfea0003800000 */
[----:B------:R-:W-:Y:S05]  /*4600*/  BRA `(.L_x_79) ;  /* 0xfffffffc00e87947 */ /* 0x000fea000383ffff */
.L_x_68:
[----:B------:R-:W-:-:S06]  /*4610*/  UISETP.GE.AND UP1, UPT, UR8, 0x4, UPT ;  /* 0x000000040800788c */ /* 0x000fcc000bf26270 */
[----:B------:R-:W-:-:S13]  /*4620*/  PLOP3.LUT P0, PT, PT, PT, UP1, 0x80, 0x8 ;  /* 0x000000000008781c */ /* 0x000fda0003f0f018 */
[----:B------:R-:W-:Y:S05]  /*4630*/  @!P0 EXIT ;  /* 0x000000000000894d */ /* 0x000fea0003800000 */
[----:B------:R-:W-:Y:S01]  /*4640*/  BAR.SYNC.DEFER_BLOCKING 0x6, 0xa0 ;  /* 0x0182800000007b1d */ /* 0x000fe20000010000 */
[C---:B------:R-:W-:Y:S01]  /*4650*/  IMAD.SHL.U32 R7, R108.reuse, 0x40, RZ ;  /* 0x000000406c077824 */ /* 0x040fe200078e00ff */
[C---:B------:R-:W-:Y:S01]  /*4660*/  LOP3.LUT R110, R108.reuse, 0x60, RZ, 0xc0, !PT ;  /* 0x000000606c6e7812 */ /* 0x040fe200078ec0ff */
[C---:B------:R-:W-:Y:S01]  /*4670*/  IMAD.SHL.U32 R100, R108.reuse, 0x20, RZ ;  /* 0x000000206c647824 */ /* 0x040fe200078e00ff */
[----:B------:R-:W-:Y:S01]  /*4680*/  CS2R R106, SRZ ;  /* 0x00000000006a7805 */ /* 0x000fe2000001ff00 */
[C---:B------:R-:W-:Y:S01]  /*4690*/  IMAD.SHL.U32 R0, R108.reuse, 0x2, RZ ;  /* 0x000000026c007824 */ /* 0x040fe200078e00ff */
[----:B------:R-:W-:Y:S02]  /*46a0*/  UMOV UR49, 0x400 ;  /* 0x0000040000317882 */ /* 0x000fe40000000000 */
[----:B------:R-:W1:Y:S01]  /*46b0*/  LDC R99, c[0x0][0x370] ;  /* 0x0000dc00ff637b82 */ /* 0x000e620000000800 */
[----:B------:R-:W-:Y:S01]  /*46c0*/  ULEA UR49, UR37, UR49, 0x18 ;  /* 0x0000003125317291 */ /* 0x000fe2000f8ec0ff */
[----:B------:R-:W-:Y:S01]  /*46d0*/  LOP3.LUT R5, R7, 0x180, RZ, 0xc0, !PT ;  /* 0x0000018007057812 */ /* 0x000fe200078ec0ff */
[----:B------:R-:W-:Y:S01]  /*46e0*/  IMAD.U32 R46, R108, 0x10000, RZ ;  /* 0x000100006c2e7824 */ /* 0x000fe200078e00ff */
[----:B------:R-:W-:Y:S01]  /*46f0*/  LOP3.LUT R100, R100, 0xc00, RZ, 0xc0, !PT ;  /* 0x00000c0064647812 */ /* 0x000fe200078ec0ff */
[----:B------:R-:W-:Y:S01]  /*4700*/  UIADD3 UR4, UPT, UPT, UR49, 0x2200, URZ ;  /* 0x0000220031047890 */ /* 0x000fe2000fffe0ff */
[----:B------:R-:W-:Y:S01]  /*4710*/  LOP3.LUT R0, R5, 0x20, R0, 0xf8, !PT ;  /* 0x0000002005007812 */ /* 0x000fe200078ef800 */
[----:B------:R-:W-:Y:S01]  /*4720*/  IMAD.SHL.U32 R5, R108, 0x8, RZ ;  /* 0x000000086c057824 */ /* 0x000fe200078e00ff */
[----:B------:R-:W2:Y:S01]  /*4730*/  LDC R42, c[0x0][0xb0c] ;  /* 0x0002c300ff2a7b82 */ /* 0x000ea20000000800 */
[----:B------:R-:W-:Y:S01]  /*4740*/  LOP3.LUT R100, R100, 0x40, R7, 0xf8, !PT ;  /* 0x0000004064647812 */ /* 0x000fe200078ef807 */
[----:B------:R-:W-:Y:S01]  /*4750*/  IMAD.MOV.U32 R44, RZ, RZ, RZ ;  /* 0x000000ffff2c7224 */ /* 0x000fe200078e00ff */
[----:B------:R-:W-:Y:S01]  /*4760*/  LOP3.LUT R46, R46, 0x600000, RZ, 0xc0, !PT ;  /* 0x006000002e2e7812 */ /* 0x000fe200078ec0ff */
[----:B------:R-:W-:Y:S01]  /*4770*/  IMAD.MOV.U32 R112, RZ, RZ, RZ ;  /* 0x000000ffff707224 */ /* 0x000fe200078e00ff */
[----:B------:R-:W-:-:S02]  /*4780*/  LOP3.LUT R108, R108, 0x2, RZ, 0xc0, !PT ;  /* 0x000000026c6c7812 */ /* 0x000fc400078ec0ff */
[----:B------:R-:W-:Y:S02]  /*4790*/  CS2R R104, SRZ ;  /* 0x0000000000687805 */ /* 0x000fe4000001ff00 */
[----:B------:R-:W-:Y:S01]  /*47a0*/  LOP3.LUT R5, R0, 0x30, R5, 0x78, !PT ;  /* 0x0000003000057812 */ /* 0x000fe200078e7805 */
[----:B------:R-:W4:Y:S01]  /*47b0*/  LDC R97, c[0x0][0xb20] ;  /* 0x0002c800ff617b82 */ /* 0x000f220000000800 */
[----:B------:R-:W3:Y:S01]  /*47c0*/  LDS R3, [UR49+0x130] ;  /* 0x00013031ff037984 */ /* 0x000ee20008000800 */
[----:B------:R-:W-:Y:S01]  /*47d0*/  LOP3.LUT R100, R100, 0x200, R7, 0xf8, !PT ;  /* 0x0000020064647812 */ /* 0x000fe200078ef807 */
[----:B------:R-:W-:Y:S01]  /*47e0*/  IMAD.MOV R102, RZ, RZ, -R108 ;  /* 0x000000ffff667224 */ /* 0x000fe200078e0a6c */
[----:B------:R-:W1:Y:S01]  /*47f0*/  LDCU.64 UR52, c[0x0][0x348] ;  /* 0x00006900ff3477ac */ /* 0x000e620008000a00 */
[----:B------:R-:W-:Y:S01]  /*4800*/  IMAD.U32 R109, RZ, RZ, UR4 ;  /* 0x00000004ff6d7e24 */ /* 0x000fe2000f8e00ff */
[----:B------:R-:W-:Y:S02]  /*4810*/  LOP3.LUT R100, R100, R5, RZ, 0xfc, !PT ;  /* 0x0000000564647212 */ /* 0x000fe400078efcff */
[----:B------:R-:W1:Y:S01]  /*4820*/  LDC R41, c[0x0][0xb30] ;  /* 0x0002cc00ff297b82 */ /* 0x000e620000000800 */
[----:B------:R-:W1:Y:S01]  /*4830*/  LDCU.64 UR38, c[0x0][0x888] ;  /* 0x00011100ff2677ac */ /* 0x000e620008000a00 */
[----:B------:R-:W1:Y:S06]  /*4840*/  LDCU.64 UR44, c[0x0][0x890] ;  /* 0x00011200ff2c77ac */ /* 0x000e6c0008000a00 */
[----:B------:R-:W1:Y:S01]  /*4850*/  LDC.64 R92, c[0x0][0xb10] ;  /* 0x0002c400ff5c7b82 */ /* 0x000e620000000a00 */
[----:B------:R-:W-:-:S07]  /*4860*/  UIADD3 UR48, UPT, UPT, UR49, 0x200, URZ ;  /* 0x0000020031307890 */ /* 0x000fce000fffe0ff */
[----:B------:R-:W1:Y:S08]  /*4870*/  LDC.64 R38, c[0x0][0xb18] ;  /* 0x0002c600ff267b82 */ /* 0x000e700000000a00 */
[----:B------:R-:W1:Y:S08]  /*4880*/  LDC.64 R36, c[0x0][0xb28] ;  /* 0x0002ca00ff247b82 */ /* 0x000e700000000a00 */
[----:B------:R-:W1:Y:S01]  /*4890*/  LDC.64 R90, c[0x0][0x8b0] ;  /* 0x00022c00ff5a7b82 */ /* 0x000e620000000a00 */
[----:B---3--:R-:W-:-:S07]  /*48a0*/  IMAD.IADD R46, R3, 0x1, R46 ;  /* 0x00000001032e7824 */ /* 0x008fce00078e022e */
[----:B------:R-:W3:Y:S08]  /*48b0*/  LDC.64 R88, c[0x0][0x8a8] ;  /* 0x00022a00ff587b82 */ /* 0x000ef00000000a00 */
[----:B--2-4-:R-:W1:Y:S02]  /*48c0*/  LDC R98, c[0x0][0x374] ;  /* 0x0000dd00ff627b82 */ /* 0x014e640000000800 */
.L_x_105:
[----:B------:R-:W-:Y:S02]  /*48d0*/  LEA R0, R112, UR49, 0x3 ;  /* 0x0000003170007c11 */ /* 0x000fe4000f8e18ff */
[----:B------:R-:W-:Y:S02]  /*48e0*/  SHF.L.U32 R3, R106, 0x1f, RZ ;  /* 0x0000001f6a037819 */ /* 0x000fe400000006ff */
[----:B------:R-:W-:Y:S02]  /*48f0*/  LEA R16, R112, UR49, 0x4 ;  /* 0x0000003170107c11 */ /* 0x000fe4000f8e20ff */
[----:B------:R-:W2:Y:S02]  /*4900*/  SYNCS.PHASECHK.TRANS64.TRYWAIT P0, [R0+URZ+0x80], R3 ;  /* 0x00008003000075a7 */ /* 0x000ea400080011ff */
[----:B-12---:R-:W-:Y:S05]  /*4910*/  @!P0 BRA `(.L_x_80) ;  /* 0x0000003000208947 */ /* 0x006fea0003800000 */
.L_x_143:
[----:B------:R-:W4:Y:S01]  /*4920*/  LDC.64 R12, c[0x0][0xb10] ;  /* 0x0002c400ff0c7b82 */ /* 0x000f220000000a00 */
[----:B------:R-:W3:Y:S01]  /*4930*/  LDS.128 R16, [R16+0x110] ;  /* 0x0001100010107984 */ /* 0x000ee20000000c00 */
[----:B-1----:R-:W-:Y:S01]  /*4940*/  ISETP.NE.AND P1, PT, R41, 0x1, PT ;  /* 0x000000012900780c */ /* 0x002fe20003f25270 */
[----:B--2---:R-:W-:Y:S01]  /*4950*/  VIADD R0, R0, 0x90 ;  /* 0x0000009000007836 */ /* 0x004fe20000000000 */
[----:B------:R-:W-:Y:S04]  /*4960*/  ISETP.GE.AND P0, PT, R40, 0x1, PT ;  /* 0x000000012800780c */ /* 0x000fe80003f06270 */
[----:B------:R-:W1:Y:S01]  /*4970*/  LDC.64 R10, c[0x0][0xb18] ;  /* 0x0002c600ff0a7b82 */ /* 0x000e620000000a00 */
[----:B------:R-:W-:Y:S01]  /*4980*/  PRMT R0, RZ, 0x654, R0 ;  /* 0x00000654ff007816 */ /* 0x000fe20000000000 */
[----:B------:R-:W-:Y:S01]  /*4990*/  @!PT LDS RZ, [RZ] ;  /* 0x00000000fffff984 */ /* 0x000fe20000000800 */
[----:B------:R-:W-:Y:S01]  /*49a0*/  @!PT LDS RZ, [RZ] ;  /* 0x00000000fffff984 */ /* 0x000fe20000000800 */
[----:B------:R-:W-:Y:S01]  /*49b0*/  @!PT LDS RZ, [RZ] ;  /* 0x00000000fffff984 */ /* 0x000fe20000000800 */
[----:B------:R-:W-:Y:S01]  /*49c0*/  @!PT LDS RZ, [RZ] ;  /* 0x00000000fffff984 */ /* 0x000fe20000000800 */
[----:B------:R2:W-:Y:S06]  /*49d0*/  MEMBAR.ALL.CTA ;  /* 0x0000000000007992 */ /* 0x0005ec0000008000 */
[----:B--2---:R-:W2:Y:S01]  /*49e0*/  FENCE.VIEW.ASYNC.S ;  /* 0x00000000000073c6 */ /* 0x004ea20000000000 */
[----:B------:R-:W1:Y:S08]  /*49f0*/  @!P1 LDC R14, c[0x0][0xb20] ;  /* 0x0002c800ff0e9b82 */ /* 0x000e700000000800 */
[----:B------:R-:W1:Y:S01]  /*4a00*/  @!P1 LDC R9, c[0x0][0xb0c] ;  /* 0x0002c300ff099b82 */ /* 0x000e620000000800 */
[----:B--2---:R2:W-:Y:S01]  /*4a10*/  SYNCS.ARRIVE.TRANS64.RED.A1T0 RZ, [R0+URZ], RZ ;  /* 0x000000ff00ff79a7 */ /* 0x0045e200081004ff */
[----:B---3--:R-:W-:Y:S04]  /*4a20*/  LOP3.LUT P4, RZ, R18, 0x1, RZ, 0xc0, !PT ;  /* 0x0000000112ff7812 */ /* 0x008fe8000788c0ff */
[----:B------:R-:W-:Y:S09]  /*4a30*/  P2R R111, PR, RZ, 0x10 ;  /* 0x00000010ff6f7803 */ /* 0x000ff20000000000 */
[----:B------:R-:W-:Y:S02]  /*4a40*/  @P4 MOV R45, R16 ;  /* 0x00000010002d4202 */ /* 0x000fe40000000f00 */
[----:B------:R-:W-:Y:S01]  /*4a50*/  @P4 LOP3.LUT R43, R17, 0xffff, RZ, 0xc0, !PT ;  /* 0x0000ffff112b4812 */ /* 0x000fe200078ec0ff */
[----:B--2-4-:R-:W-:Y:S06]  /*4a60*/  @!P0 BRA `(.L_x_81) ;  /* 0x0000000000a48947 */ /* 0x014fec0003800000 */
[----:B------:R-:W-:Y:S01]  /*4a70*/  IMAD.HI.U32 R24, R98, R39, RZ ;  /* 0x0000002762187227 */ /* 0x000fe200078e00ff */
[----:B------:R-:W-:Y:S02]  /*4a80*/  ISETP.NE.AND P0, PT, R38, 0x1, PT ;  /* 0x000000012600780c */ /* 0x000fe40003f05270 */
[----:B------:R-:W-:Y:S01]  /*4a90*/  ISETP.NE.AND P2, PT, R40, 0x1, PT ;  /* 0x000000012800780c */ /* 0x000fe20003f45270 */
[-C--:B------:R-:W-:Y:S01]  /*4aa0*/  IMAD.HI.U32 R22, R99, R92.reuse, RZ ;  /* 0x0000005c63167227 */ /* 0x080fe200078e00ff */
[----:B------:R-:W-:Y:S02]  /*4ab0*/  SHF.R.U32.HI R23, RZ, R97, R24 ;  /* 0x00000061ff177219 */ /* 0x000fe40000011618 */
[----:B------:R-:W-:Y:S01]  /*4ac0*/  ISETP.NE.AND P3, PT, R42, 0x1, PT ;  /* 0x000000012a00780c */ /* 0x000fe20003f65270 */
[----:B------:R-:W-:Y:S01]  /*4ad0*/  IMAD.HI.U32 R28, R43, R39, RZ ;  /* 0x000000272b1c7227 */ /* 0x000fe200078e00ff */
[----:B------:R-:W-:Y:S02]  /*4ae0*/  SHF.R.U32.HI R22, RZ, R93, R22 ;  /* 0x0000005dff167219 */ /* 0x000fe40000011616 */
[----:B------:R-:W-:Y:S01]  /*4af0*/  SEL R3, R98, R23, !P0 ;  /* 0x0000001762037207 */ /* 0x000fe20004000000 */
[----:B------:R-:W-:Y:S01]  /*4b00*/  IMAD.HI.U32 R26, R45, R92, RZ ;  /* 0x0000005c2d1a7227 */ /* 0x000fe200078e00ff */
[----:B------:R-:W-:Y:S03]  /*4b10*/  SEL R7, R99, R22, !P3 ;  /* 0x0000001663077207 */ /* 0x000fe60005800000 */
[-C--:B------:R-:W-:Y:S01]  /*4b20*/  IMAD.HI.U32 R22, R3, R36.reuse, RZ ;  /* 0x0000002403167227 */ /* 0x080fe200078e00ff */
[----:B------:R-:W-:Y:S03]  /*4b30*/  SHF.R.U32.HI R26, RZ, R93, R26 ;  /* 0x0000005dff1a7219 */ /* 0x000fe6000001161a */
[----:B------:R-:W-:Y:S01]  /*4b40*/  IMAD.HI.U32 R24, R7, R36, RZ ;  /* 0x0000002407187227 */ /* 0x000fe200078e00ff */
[----:B------:R-:W-:Y:S02]  /*4b50*/  @P2 SHF.R.U32.HI R3, RZ, R37, R22 ;  /* 0x00000025ff032219 */ /* 0x000fe40000011616 */
[----:B------:R-:W-:Y:S02]  /*4b60*/  SHF.R.U32.HI R22, RZ, R97, R28 ;  /* 0x00000061ff167219 */ /* 0x000fe4000001161c */
[----:B------:R-:W-:Y:S01]  /*4b70*/  @P2 SHF.R.U32.HI R7, RZ, R37, R24 ;  /* 0x00000025ff072219 */ /* 0x000fe20000011618 */
[C---:B------:R-:W-:Y:S01]  /*4b80*/  IMAD R2, R40.reuse, R3, RZ ;  /* 0x0000000328027224 */ /* 0x040fe200078e02ff */
[----:B------:R-:W-:Y:S02]  /*4b90*/  SEL R5, R43, R22, !P0 ;  /* 0x000000162b057207 */ /* 0x000fe40004000000 */
[----:B------:R-:W-:Y:S01]  /*4ba0*/  SEL R3, R45, R26, !P3 ;  /* 0x0000001a2d037207 */ /* 0x000fe20005800000 */
[----:B------:R-:W-:Y:S01]  /*4bb0*/  IMAD R4, R40, R7, RZ ;  /* 0x0000000728047224 */ /* 0x000fe200078e02ff */
[C---:B------:R-:W-:Y:S01]  /*4bc0*/  ISETP.GE.AND P0, PT, R5.reuse, R2, PT ;  /* 0x000000020500720c */ /* 0x040fe20003f06270 */
[----:B------:R-:W-:Y:S03]  /*4bd0*/  IMAD.HI.U32 R6, R5, R36, RZ ;  /* 0x0000002405067227 */ /* 0x000fe600078e00ff */
[----:B------:R-:W-:Y:S01]  /*4be0*/  ISETP.GE.OR P0, PT, R3, R4, P0 ;  /* 0x000000040300720c */ /* 0x000fe20000706670 */
[----:B------:R-:W-:Y:S01]  /*4bf0*/  IMAD.MOV R4, RZ, RZ, -R3 ;  /* 0x000000ffff047224 */ /* 0x000fe200078e0a03 */
[-C--:B------:R-:W-:Y:S03]  /*4c00*/  SHF.R.U32.HI R6, RZ, R37.reuse, R6 ;  /* 0x00000025ff067219 */ /* 0x080fe60000011606 */
[----:B------:R-:W-:Y:S01]  /*4c10*/  IMAD R45, R42, R4, R45 ;  /* 0x000000042a2d7224 */ /* 0x000fe200078e022d */
[----:B------:R-:W-:Y:S05]  /*4c20*/  SEL R15, R5, R6, !P2 ;  /* 0x00000006050f7207 */ /* 0x000fea0005000000 */
[----:B------:R-:W-:Y:S02]  /*4c30*/  IMAD.MOV R6, RZ, RZ, -R15 ;  /* 0x000000ffff067224 */ /* 0x000fe400078e0a0f */
[C---:B------:R-:W-:Y:S04]  /*4c40*/  @!P0 IMAD.HI.U32 R2, R3.reuse, R36, RZ ;  /* 0x0000002403028227 */ /* 0x040fe800078e00ff */
[----:B------:R-:W-:Y:S01]  /*4c50*/  IMAD R6, R40, R6, R5 ;  /* 0x0000000628067224 */ /* 0x000fe200078e0205 */
[----:B------:R-:W-:Y:S04]  /*4c60*/  @!P0 SHF.R.U32.HI R2, RZ, R37, R2 ;  /* 0x00000025ff028219 */ /* 0x000fe80000011602 */
[----:B------:R-:W-:Y:S02]  /*4c70*/  @!P0 SEL R0, R3, R2, !P2 ;  /* 0x0000000203008207 */ /* 0x000fe40005000000 */
[----:B------:R-:W-:Y:S02]  /*4c80*/  IADD3 R2, PT, PT, -R5, RZ, RZ ;  /* 0x000000ff05027210 */ /* 0x000fe40007ffe1ff */
[----:B------:R-:W-:Y:S01]  /*4c90*/  @!P0 IADD3 R8, PT, PT, R15, -R0, RZ ;  /* 0x800000000f088210 */ /* 0x000fe20007ffe0ff */
[----:B------:R-:W-:Y:S02]  /*4ca0*/  @!P0 IMAD R0, R7, R6, R0 ;  /* 0x0000000607008224 */ /* 0x000fe400078e0200 */
[----:B------:R-:W-:Y:S02]  /*4cb0*/  IMAD R43, R38, R2, R43 ;  /* 0x00000002262b7224 */ /* 0x000fe400078e022b */
[----:B------:R-:W-:Y:S02]  /*4cc0*/  @!P0 IMAD R5, R8, R40, R3 ;  /* 0x0000002808058224 */ /* 0x000fe400078e0203 */
[----:B------:R-:W-:Y:S04]  /*4cd0*/  @!P0 IMAD.MOV.U32 R3, RZ, RZ, R0 ;  /* 0x000000ffff038224 */ /* 0x000fe800078e0000 */
[----:B------:R-:W-:Y:S02]  /*4ce0*/  IMAD R45, R3, R42, R45 ;  /* 0x0000002a032d7224 */ /* 0x000fe400078e022d */
[----:B------:R-:W-:Y:S07]  /*4cf0*/  IMAD R43, R5, R38, R43 ;  /* 0x00000026052b7224 */ /* 0x000fee00078e022b */
.L_x_81:
[----:B-1----:R-:W-:Y:S01]  /*4d00*/  @!P1 ISETP.NE.AND P0, PT, R10, 0x1, PT ;  /* 0x000000010a00980c */ /* 0x002fe20003f05270 */
[----:B------:R-:W-:Y:S01]  /*4d10*/  @!P1 IMAD.HI.U32 R0, R45, R12, RZ ;  /* 0x0000000c2d009227 */ /* 0x000fe200078e00ff */
[----:B------:R-:W-:Y:S01]  /*4d20*/  @!P1 ISETP.NE.AND P2, PT, R9, 0x1, PT ;  /* 0x000000010900980c */ /* 0x000fe20003f45270 */
[----:B------:R-:W-:Y:S01]  /*4d30*/  ULOP3.LUT UP0, URZ, UR48, 0x1b0, URZ, 0xc0, !UPT ;  /* 0x000001b030ff7892 */ /* 0x000fe2000f80c0ff */
[----:B------:R-:W-:Y:S01]  /*4d40*/  R2UR UR42, R21 ;  /* 0x00000000152a72ca */ /* 0x000fe200000e0000 */
[----:B------:R-:W-:Y:S01]  /*4d50*/  @!P1 IMAD.HI.U32 R3, R43, R11, RZ ;  /* 0x0000000b2b039227 */ /* 0x000fe200078e00ff */
[----:B------:R-:W-:Y:S02]  /*4d60*/  @!P1 SHF.R.U32.HI R0, RZ, R13, R0 ;  /* 0x0000000dff009219 */ /* 0x000fe40000011600 */
[----:B------:R-:W-:Y:S01]  /*4d70*/  R2UR UR41, R20 ;  /* 0x00000000142972ca */ /* 0x000fe200000e0000 */
[----:B------:R-:W-:Y:S01]  /*4d80*/  VIADD R112, R112, 0x1 ;  /* 0x0000000170707836 */ /* 0x000fe20000000000 */
[----:B------:R-:W-:Y:S02]  /*4d90*/  @!P1 SHF.R.U32.HI R2, RZ, R14, R3 ;  /* 0x0000000eff029219 */ /* 0x000fe40000011603 */
[----:B------:R-:W-:Y:S02]  /*4da0*/  @!P1 SEL R3, R45, R0, !P2 ;  /* 0x000000002d039207 */ /* 0x000fe40005000000 */
[----:B------:R-:W-:Y:S02]  /*4db0*/  @!P1 SEL R2, R43, R2, !P0 ;  /* 0x000000022b029207 */ /* 0x000fe40004000000 */
[----:B------:R-:W-:Y:S01]  /*4dc0*/  @P4 SHF.R.U32.HI R103, RZ, 0x10, R17 ;  /* 0x00000010ff674819 */ /* 0x000fe20000011611 */
[----:B------:R-:W-:Y:S02]  /*4dd0*/  USHF.L.U32 UR42, UR42, 0x6, URZ ;  /* 0x000000062a2a7899 */ /* 0x000fe400080006ff */
[----:B------:R-:W-:Y:S02]  /*4de0*/  @!P1 IMAD.IADD R0, R2, 0x1, -R3 ;  /* 0x0000000102009824 */ /* 0x000fe400078e0a03 */
[----:B------:R-:W-:Y:S01]  /*4df0*/  @!P1 IMAD.IADD R2, R3, 0x1, -R2 ;  /* 0x0000000103029824 */ /* 0x000fe200078e0a02 */
[----:B------:R-:W-:Y:S01]  /*4e00*/  USHF.L.U32 UR41, UR41, 0x7, URZ ;  /* 0x0000000729297899 */ /* 0x000fe200080006ff */
[----:B------:R-:W-:Y:S02]  /*4e10*/  @!P1 IMAD R45, R0, R9, R45 ;  /* 0x00000009002d9224 */ /* 0x000fe400078e022d */
[----:B------:R-:W-:Y:S01]  /*4e20*/  @!P1 IMAD R43, R2, R10, R43 ;  /* 0x0000000a022b9224 */ /* 0x000fe200078e022b */
[----:B------:R-:W-:Y:S08]  /*4e30*/  BRA.U !UP0, `(.L_x_82) ;  /* 0x0000000108407547 */ /* 0x000ff0000b800000 */
[----:B------:R-:W1:Y:S01]  /*4e40*/  LDCU.64 UR8, c[0x4][0x80] ;  /* 0x01001000ff0877ac */ /* 0x000e620008000a00 */
[----:B------:R-:W-:Y:S01]  /*4e50*/  MOV R3, 0x0 ;  /* 0x0000000000037802 */ /* 0x000fe20000000f00 */
[----:B------:R-:W-:Y:S02]  /*4e60*/  HFMA2 R12, -RZ, RZ, 0, 5.9604644775390625e-08 ;  /* 0x00000001ff0c7431 */ /* 0x000fe400000001ff */
[----:B------:R-:W-:Y:S02]  /*4e70*/  IMAD.MOV.U32 R8, RZ, RZ, 0x70 ;  /* 0x00000070ff087424 */ /* 0x000fe400078e00ff */
[----:B------:R-:W-:Y:S01]  /*4e80*/  IMAD.MOV.U32 R13, RZ, RZ, RZ ;  /* 0x000000ffff0d7224 */ /* 0x000fe200078e00ff */
[----:B------:R-:W2:Y:S01]  /*4e90*/  LDCU.64 UR6, c[0x4][0x88] ;  /* 0x01001100ff0677ac */ /* 0x000ea20008000a00 */
[----:B------:R-:W3:Y:S01]  /*4ea0*/  LDC.64 R2, c[0x4][R3] ;  /* 0x0100000003027b82 */ /* 0x000ee20000000a00 */
[----:B------:R-:W4:Y:S01]  /*4eb0*/  LDCU.64 UR4, c[0x4][0x8] ;  /* 0x01000100ff0477ac */ /* 0x000f220008000a00 */
[----:B-1----:R-:W-:Y:S01]  /*4ec0*/  MOV R5, UR9 ;  /* 0x0000000900057c02 */ /* 0x002fe20008000f00 */
[----:B------:R-:W-:Y:S01]  /*4ed0*/  IMAD.U32 R4, RZ, RZ, UR8 ;  /* 0x00000008ff047e24 */ /* 0x000fe2000f8e00ff */
[----:B--2---:R-:W-:Y:S01]  /*4ee0*/  MOV R7, UR7 ;  /* 0x0000000700077c02 */ /* 0x004fe20008000f00 */
[----:B------:R-:W-:Y:S01]  /*4ef0*/  IMAD.U32 R6, RZ, RZ, UR6 ;  /* 0x00000006ff067e24 */ /* 0x000fe2000f8e00ff */
[----:B----4-:R-:W-:Y:S01]  /*4f00*/  MOV R11, UR5 ;  /* 0x00000005000b7c02 */ /* 0x010fe20008000f00 */
[----:B------:R-:W-:Y:S02]  /*4f10*/  IMAD.U32 R10, RZ, RZ, UR4 ;  /* 0x00000004ff0a7e24 */ /* 0x000fe4000f8e00ff */
[----:B------:R-:W-:Y:S07]  /*4f20*/  LEPC R20, `(.L_x_82) ;  /* 0x000000001014794e */ /* 0x000fee0000000000 */
[----:B---3-5:R-:W-:Y:S05]  /*4f30*/  CALL.ABS.NOINC R2 ;  /* 0x0000000002007343 */ /* 0x028fea0003c00000 */
.L_x_82:
[----:B------:R-:W-:Y:S01]  /*4f40*/  LOP3.LUT P0, RZ, R109, 0x1b0, RZ, 0xc0, !PT ;  /* 0x000001b06dff7812 */ /* 0x000fe2000780c0ff */
[----:B------:R-:W-:Y:S11]  /*4f50*/  BSSY.RECONVERGENT B6, `(.L_x_83) ;  /* 0x0000013000067945 */ /* 0x000ff60003800200 */
[----:B------:R-:W-:Y:S01]  /*4f60*/  @!UPT UIADD3 URZ, UPT, UPT, URZ, URZ, URZ ;  /* 0x000000fffffff290 */ /* 0x000fe2000fffe0ff */
[----:B------:R-:W-:Y:S05]  /*4f70*/  @!P0 BRA `(.L_x_84) ;  /* 0x0000000000408947 */ /* 0x000fea0003800000 */
        /* <DEDUP_REMOVED lines=16> */
.L_x_84:
[----:B------:R-:W-:Y:S05]  /*5080*/  BSYNC.RECONVERGENT B6 ;  /* 0x0000000000067941 */ /* 0x000fea0003800200 */
.L_x_83:
[----:B------:R-:W-:Y:S01]  /*5090*/  ISETP.NE.U32.AND P4, PT, R90, RZ, PT ;  /* 0x000000ff5a00720c */ /* 0x000fe20003f85070 */
[----:B------:R-:W-:Y:S01]  /*50a0*/  UISETP.NE.AND UP2, UPT, UR50, URZ, UPT ;  /* 0x000000ff3200728c */ /* 0x000fe2000bf45270 */
[----:B------:R-:W-:Y:S01]  /*50b0*/  ISETP.NE.U32.AND P2, PT, RZ, UR38, PT ;  /* 0x00000026ff007c0c */ /* 0x000fe2000bf45070 */
[----:B------:R-:W-:Y:S01]  /*50c0*/  UISETP.NE.U32.AND UP1, UPT, UR44, URZ, UPT ;  /* 0x000000ff2c00728c */ /* 0x000fe2000bf25070 */
[----:B------:R-:W-:Y:S01]  /*50d0*/  ISETP.NE.AND.EX P4, PT, R91, RZ, PT, P4 ;  /* 0x000000ff5b00720c */ /* 0x000fe20003f85340 */
[----:B------:R-:W-:Y:S01]  /*50e0*/  UPLOP3.LUT UP0, UPT, UPT, UPT, UPT, 0x40, 0x4 ;  /* 0x000000000004789c */ /* 0x000fe20003f0e870 */
[----:B------:R-:W-:Y:S01]  /*50f0*/  ISETP.NE.AND.EX P2, PT, RZ, UR39, PT, P2 ;  /* 0x00000027ff007c0c */ /* 0x000fe2000bf45320 */
[----:B------:R-:W-:Y:S01]  /*5100*/  UISETP.NE.AND.EX UP1, UPT, UR45, URZ, UPT, UP1 ;  /* 0x000000ff2d00728c */ /* 0x000fe2000bf25310 */
[----:B------:R-:W-:Y:S04]  /*5110*/  PLOP3.LUT P1, PT, PT, PT, UP2, 0x80, 0x8 ;  /* 0x000000000008781c */ /* 0x000fe80003f2f028 */
[----:B------:R-:W-:Y:S06]  /*5120*/  @UP2 UPLOP3.LUT UP0, UPT, UPT, UPT, UP1, 0x80, 0x8 ;  /* 0x000000000008289c */ /* 0x000fec0003f0f010 */
[----:B------:R-:W-:Y:S01]  /*5130*/  PLOP3.LUT P0, PT, PT, PT, UP0, 0x80, 0x8 ;  /* 0x000000000008781c */ /* 0x000fe20003f0f008 */
[----:B------:R-:W-:Y:S01]  /*5140*/  @!UPT UIADD3 URZ, UPT, UPT, URZ, URZ, URZ ;  /* 0x000000fffffff290 */ /* 0x000fe2000fffe0ff */
[----:B------:R-:W-:Y:S11]  /*5150*/  BRA.U !UP1, `(.L_x_85) ;  /* 0x0000000109387547 */ /* 0x000ff6000b800000 */
[----:B------:R-:W-:Y:S01]  /*5160*/  UISETP.NE.U32.AND UP0, UPT, UR38, URZ, UPT ;  /* 0x000000ff2600728c */ /* 0x000fe2000bf05070 */
[----:B------:R-:W-:Y:S02]  /*5170*/  HFMA2 R0, -RZ, RZ, 0, 5.9604644775390625e-08 ;  /* 0x00000001ff007431 */ /* 0x000fe400000001ff */
[----:B------:R-:W-:Y:S01]  /*5180*/  IMAD.MOV.U32 R95, RZ, RZ, 0x1 ;  /* 0x00000001ff5f7424 */ /* 0x000fe200078e00ff */
[----:B------:R-:W-:Y:S06]  /*5190*/  UISETP.NE.AND.EX UP0, UPT, UR39, URZ, UPT, UP0 ;  /* 0x000000ff2700728c */ /* 0x000fec000bf05300 */
[----:B------:R-:W-:Y:S05]  /*51a0*/  PLOP3.LUT P3, PT, PT, PT, UP0, 0x80, 0x8 ;  /* 0x000000000008781c */ /* 0x000fea0003f6f008 */
[----:B------:R-:W1:Y:S01]  /*51b0*/  @UP0 LDCU.64 UR6, c[0x0][0x888] ;  /* 0x00011100ff0607ac */ /* 0x000e620008000a00 */
[----:B------:R-:W-:Y:S07]  /*51c0*/  @UP0 UIMAD UR4, UR36, UR44, URZ ;  /* 0x0000002c240402a4 */ /* 0x000fee000f8e02ff */
[----:B------:R-:W-:Y:S01]  /*51d0*/  @!P3 PRMT R95, R0, 0x7610, R95 ;  /* 0x00007610005fb816 */ /* 0x000fe2000000005f */
[----:B-1----:R-:W-:Y:S03]  /*51e0*/  @UP0 UIMAD.WIDE UR6, UR4, 0x4, UR6 ;  /* 0x00000004040608a5 */ /* 0x002fe6000f8e0206 */
[----:B------:R-:W1:Y:S03]  /*51f0*/  @!UP0 LDCU UR4, c[0x0][0x880] ;  /* 0x00011000ff0487ac */ /* 0x000e660008000800 */
[----:B------:R-:W-:Y:S01]  /*5200*/  IMAD.U32 R2, RZ, RZ, UR6 ;  /* 0x00000006ff027e24 */ /* 0x000fe2000f8e00ff */
[----:B------:R-:W-:Y:S05]  /*5210*/  MOV R3, UR7 ;  /* 0x0000000700037c02 */ /* 0x000fea0008000f00 */
[----:B-----5:R2:W5:Y:S02]  /*5220*/  @P3 LDG.E R49, desc[UR46][R2.64] ;  /* 0x0000002e02313981 */ /* 0x020564000c1e1900 */
[----:B-12---:R-:W-:Y:S02]  /*5230*/  @!P3 IMAD.U32 R49, RZ, RZ, UR4 ;  /* 0x00000004ff31be24 */ /* 0x006fe4000f8e00ff */
.L_x_85:
[----:B------:R-:W-:Y:S05]  /*5240*/  @!P4 BRA `(.L_x_86) ;  /* 0x000000000020c947 */ /* 0x000fea0003800000 */
[----:B------:R-:W-:Y:S04]  /*5250*/  ISETP.NE.U32.AND P3, PT, R88, RZ, PT ;  /* 0x000000ff5800720c */ /* 0x000fe80003f65070 */
[----:B------:R-:W-:Y:S11]  /*5260*/  ISETP.NE.AND.EX P3, PT, R89, RZ, PT, P3 ;  /* 0x000000ff5900720c */ /* 0x000ff60003f65330 */
[----:B------:R-:W-:Y:S02]  /*5270*/  @!UPT UIADD3 URZ, UPT, UPT, URZ, URZ, URZ ;  /* 0x000000fffffff290 */ /* 0x000fe4000fffe0ff */
[----:B------:R-:W1:Y:S01]  /*5280*/  @P3 LDC.64 R2, c[0x0][0x8a8] ;  /* 0x00022a00ff023b82 */ /* 0x000e620000000a00 */
[----:B------:R-:W-:Y:S04]  /*5290*/  @P3 IMAD R0, R90, UR36, RZ ;  /* 0x000000245a003c24 */ /* 0x000fe8000f8e02ff */
[----:B-1----:R-:W-:Y:S05]  /*52a0*/  @P3 IMAD.WIDE R2, R0, 0x4, R2 ;  /* 0x0000000400023825 */ /* 0x002fea00078e0202 */
[----:B-----5:R1:W5:Y:S02]  /*52b0*/  @P3 LDG.E R47, desc[UR46][R2.64] ;  /* 0x0000002e022f3981 */ /* 0x020364000c1e1900 */
[----:B-1----:R-:W2:Y:S02]  /*52c0*/  @!P3 LDC R47, c[0x0][0x8a0] ;  /* 0x00022800ff2fbb82 */ /* 0x002ea40000000800 */
.L_x_86:
[----:B-----5:R-:W-:Y:S01]  /*52d0*/  FSETP.NEU.AND P4, PT, R49, RZ, PT ;  /* 0x000000ff3100720b */ /* 0x020fe20003f8d000 */
[----:B------:R-:W-:Y:S01]  /*52e0*/  BSSY B1, `(.L_x_87) ;  /* 0x0000042000017945 */ /* 0x000fe20003800000 */
[----:B------:R-:W-:Y:S01]  /*52f0*/  SEL R7, RZ, 0xffffffff, P2 ;  /* 0xffffffffff077807 */ /* 0x000fe20001000000 */
[----:B------:R-:W-:Y:S01]  /*5300*/  IMAD.MOV.U32 R115, RZ, RZ, 0x1 ;  /* 0x00000001ff737424 */ /* 0x000fe200078e00ff */
[----:B------:R-:W-:Y:S02]  /*5310*/  LOP3.LUT P3, RZ, R95, 0xff, RZ, 0xc0, !PT ;  /* 0x000000ff5fff7812 */ /* 0x000fe4000786c0ff */
[----:B------:R-:W-:Y:S02]  /*5320*/  CS2R R86, SRZ ;  /* 0x0000000000567805 */ /* 0x000fe4000001ff00 */
[----:B------:R-:W-:Y:S02]  /*5330*/  @P1 SEL R4, RZ, 0xffffffff, P4 ;  /* 0xffffffffff041807 */ /* 0x000fe40002000000 */
[----:B------:R-:W-:Y:S02]  /*5340*/  CS2R R84, SRZ ;  /* 0x0000000000547805 */ /* 0x000fe4000001ff00 */
[----:B------:R-:W-:Y:S02]  /*5350*/  LEA R0, R105, UR49, 0x3 ;  /* 0x0000003169007c11 */ /* 0x000fe4000f8e18ff */
[----:B------:R-:W-:Y:S02]  /*5360*/  CS2R R82, SRZ ;  /* 0x0000000000527805 */ /* 0x000fe4000001ff00 */
[----:B------:R-:W-:Y:S02]  /*5370*/  @P0 SEL R4, R7, R4, !P3 ;  /* 0x0000000407040207 */ /* 0x000fe40005800000 */
[----:B------:R-:W-:Y:S02]  /*5380*/  CS2R R80, SRZ ;  /* 0x0000000000507805 */ /* 0x000fe4000001ff00 */
[----:B------:R-:W-:Y:S02]  /*5390*/  LEA R113, R44, UR49, 0x3 ;  /* 0x000000312c717c11 */ /* 0x000fe4000f8e18ff */
[----:B------:R-:W-:Y:S02]  /*53a0*/  @P1 LOP3.LUT R4, R4, 0x1, RZ, 0xc0, !PT ;  /* 0x0000000104041812 */ /* 0x000fe400078ec0ff */
[----:B------:R-:W-:Y:S02]  /*53b0*/  SHF.L.U32 R2, R107, 0x1f, RZ ;  /* 0x0000001f6b027819 */ /* 0x000fe400000006ff */
[----:B------:R-:W-:Y:S02]  /*53c0*/  ISETP.NE.U32.OR P6, PT, R4, 0x1, !P1 ;  /* 0x000000010400780c */ /* 0x000fe40004fc5470 */
[----:B------:R-:W-:Y:S02]  /*53d0*/  PLOP3.LUT P2, PT, PT, PT, UP1, 0x80, 0x8 ;  /* 0x000000000008781c */ /* 0x000fe40003f4f018 */
[----:B------:R-:W-:Y:S02]  /*53e0*/  LEA.HI R5, R44, R44, RZ, 0x1 ;  /* 0x0000002c2c057211 */ /* 0x000fe400078f08ff */
[----:B------:R-:W-:Y:S02]  /*53f0*/  SEL R4, RZ, 0xffffffff, P4 ;  /* 0xffffffffff047807 */ /* 0x000fe40002000000 */
[----:B------:R-:W-:Y:S01]  /*5400*/  P2R R114, PR, RZ, 0x40 ;  /* 0x00000040ff727803 */ /* 0x000fe20000000000 */
[C---:B------:R-:W-:Y:S01]  /*5410*/  IMAD.SHL.U32 R3, R5.reuse, 0x40, RZ ;  /* 0x0000004005037824 */ /* 0x040fe200078e00ff */
[----:B------:R-:W-:Y:S03]  /*5420*/  LOP3.LUT R5, R5, 0xffe, RZ, 0xc0, !PT ;  /* 0x00000ffe05057812 */ /* 0x000fe600078ec0ff */
[----:B------:R-:W-:Y:S02]  /*5430*/  @P6 SHF.L.U32 R9, R104, 0x1f, RZ ;  /* 0x0000001f68096819 */ /* 0x000fe400000006ff */
[----:B------:R-:W-:Y:S01]  /*5440*/  @P2 SEL R4, R7, R4, !P3 ;  /* 0x0000000407042207 */ /* 0x000fe20005800000 */
[----:B------:R-:W-:Y:S01]  /*5450*/  IMAD.IADD R48, R44, 0x1, -R5 ;  /* 0x000000012c307824 */ /* 0x000fe200078e0a05 */
[----:B------:R-:W1:Y:S01]  /*5460*/  @P6 SYNCS.PHASECHK.TRANS64.TRYWAIT P1, [R0+URZ+0x50], R9 ;  /* 0x00005009000065a7 */ /* 0x000e6200080211ff */
[----:B------:R-:W-:Y:S02]  /*5470*/  LOP3.LUT R3, R3, 0xffffff80, RZ, 0xc0, !PT ;  /* 0xffffff8003037812 */ /* 0x000fe400078ec0ff */
[----:B------:R-:W-:Y:S03]  /*5480*/  LOP3.LUT R4, R4, 0x1, RZ, 0xc0, !PT ;  /* 0x0000000104047812 */ /* 0x000fe600078ec0ff */
[----:B------:R-:W-:Y:S01]  /*5490*/  IMAD.IADD R3, R46, 0x1, R3 ;  /* 0x000000012e037824 */ /* 0x000fe200078e0203 */
[----:B------:R-:W-:Y:S03]  /*54a0*/  ISETP.NE.U32.AND P5, PT, R4, 0x1, PT ;  /* 0x000000010400780c */ /* 0x000fe60003fa5070 */
[----:B------:R-:W-:Y:S01]  /*54b0*/  IMAD R48, R48, 0x100000, R3 ;  /* 0x0010000030307824 */ /* 0x000fe200078e0203 */
[----:B------:R-:W-:Y:S01]  /*54c0*/  P2R R124, PR, RZ, 0x20 ;  /* 0x00000020ff7c7803 */ /* 0x000fe20000000000 */
[----:B------:R3:W4:Y:S01]  /*54d0*/  SYNCS.PHASECHK.TRANS64.TRYWAIT P0, [R113+URZ+0xa0], R2 ;  /* 0x0000a002710075a7 */ /* 0x00072200080011ff */
[----:B-1----:R-:W-:Y:S01]  /*54e0*/  @P6 SEL R115, RZ, 0x1, !P1 ;  /* 0x00000001ff736807 */ /* 0x002fe20004800000 */
[----:B---3--:R-:W-:Y:S06]  /*54f0*/  @!P6 BRA `(.L_x_88) ;  /* 0x000000000080e947 */ /* 0x008fec0003800000 */
[----:B------:R-:W-:Y:S01]  /*5500*/  @P5 IMAD R5, R105, 0x1000, R100 ;  /* 0x0000100069055824 */ /* 0x000fe200078e0264 */
[----:B------:R-:W-:Y:S01]  /*5510*/  ISETP.NE.AND P1, PT, R115, RZ, PT ;  /* 0x000000ff7300720c */ /* 0x000fe20003f25270 */
[----:B------:R-:W-:Y:S01]  /*5520*/  BSSY B0, `(.L_x_89) ;  /* 0x000000b000007945 */ /* 0x000fe20003800000 */
[----:B------:R-:W-:Y:S01]  /*5530*/  CS2R R82, SRZ ;  /* 0x0000000000527805 */ /* 0x000fe2000001ff00 */
[----:B------:R-:W-:Y:S01]  /*5540*/  @P5 VIADD R4, R5, UR49 ;  /* 0x0000003105045c36 */ /* 0x000fe20008000000 */
[----:B------:R-:W-:Y:S02]  /*5550*/  CS2R R80, SRZ ;  /* 0x0000000000507805 */ /* 0x000fe4000001ff00 */
[----:B------:R-:W-:Y:S02]  /*5560*/  CS2R R86, SRZ ;  /* 0x0000000000567805 */ /* 0x000fe4000001ff00 */
[----:B------:R-:W-:Y:S01]  /*5570*/  CS2R R84, SRZ ;  /* 0x0000000000547805 */ /* 0x000fe2000001ff00 */
[----:B------:R-:W-:Y:S04]  /*5580*/  @P5 IMAD R4, R108, -0x10, R4 ;  /* 0xfffffff06c045824 */ /* 0x000fe800078e0204 */
[----:B------:R-:W-:Y:S05]  /*5590*/  @P1 BRA `(.L_x_90) ;  /* 0x00000000000c1947 */ /* 0x000fea0003800000 */
[----:B------:R-:W-:Y:S04]  /*55a0*/  SHF.L.U32 R3, R104, 0x1f, RZ ;  /* 0x0000001f68037819 */ /* 0x000fe800000006ff */
[----:B------:R-:W1:Y:S02]  /*55b0*/  SYNCS.PHASECHK.TRANS64.TRYWAIT P1, [R0+URZ+0x50], R3 ;  /* 0x00005003000075a7 */ /* 0x000e6400080211ff */
[----:B-1----:R-:W-:Y:S05]  /*55c0*/  @!P1 BRA `(.L_x_91) ;  /* 0x0000002400089947 */ /* 0x002fea0003800000 */
.L_x_90:
[----:B------:R-:W-:Y:S05]  /*55d0*/  BSYNC B0 ;  /* 0x0000000000007941 */ /* 0x000fea0003800000 */
.L_x_89:
[----:B------:R-:W-:Y:S01]  /*55e0*/  ISETP.NE.AND P1, PT, R124, RZ, PT ;  /* 0x000000ff7c00720c */ /* 0x000fe20003f25270 */
[----:B-1----:R-:W-:Y:S02]  /*55f0*/  VIADD R3, R0, 0x60 ;  /* 0x0000006000037836 */ /* 0x002fe40000000000 */
[----:B------:R-:W-:Y:S02]  /*5600*/  IMAD.U32 R0, RZ, RZ, UR37 ;  /* 0x00000025ff007e24 */ /* 0x000fe4000f8e00ff */
[----:B------:R-:W-:Y:S03]  /*5610*/  VIADD R105, R105, 0x1 ;  /* 0x0000000169697836 */ /* 0x000fe60000000000 */
[----:B------:R-:W-:Y:S05]  /*5620*/  PRMT R0, R0, 0x654, R3 ;  /* 0x0000065400007816 */ /* 0x000fea0000000003 */
[----:B------:R1:W3:Y:S04]  /*5630*/  @P1 LDS.128 R80, [R5+UR49+0x200] ;  /* 0x0002003105501984 */ /* 0x0002e80008000c00 */
[----:B------:R1:W1:Y:S01]  /*5640*/  @P1 LDS.128 R84, [R4+0x210] ;  /* 0x0002100004541984 */ /* 0x0002620000000c00 */
[C---:B------:R-:W-:Y:S01]  /*5650*/  ISETP.NE.AND P1, PT, R105.reuse, 0x2, PT ;  /* 0x000000026900780c */ /* 0x040fe20003f25270 */
[----:B------:R-:W-:Y:S01]  /*5660*/  @!PT LDS RZ, [RZ] ;  /* 0x00000000fffff984 */ /* 0x000fe20000000800 */
[----:B------:R-:W-:Y:S01]  /*5670*/  @!PT LDS RZ, [RZ] ;  /* 0x00000000fffff984 */ /* 0x000fe20000000800 */
[----:B------:R-:W-:Y:S01]  /*5680*/  @!PT LDS RZ, [RZ] ;  /* 0x00000000fffff984 */ /* 0x000fe20000000800 */
[----:B------:R-:W-:Y:S01]  /*5690*/  @!PT LDS RZ, [RZ] ;  /* 0x00000000fffff984 */ /* 0x000fe20000000800 */
[----:B------:R5:W-:Y:S06]  /*56a0*/  MEMBAR.ALL.CTA ;  /* 0x0000000000007992 */ /* 0x000bec0000008000 */
[----:B-----5:R-:W5:Y:S01]  /*56b0*/  FENCE.VIEW.ASYNC.S ;  /* 0x00000000000073c6 */ /* 0x020f620000000000 */
[----:B------:R-:W-:Y:S02]  /*56c0*/  SEL R3, RZ, 0x1, P1 ;  /* 0x00000001ff037807 */ /* 0x000fe40000800000 */
[----:B------:R-:W-:Y:S02]  /*56d0*/  SEL R105, R105, RZ, P1 ;  /* 0x000000ff69697207 */ /* 0x000fe40000800000 */
[----:B------:R-:W-:Y:S01]  /*56e0*/  LOP3.LUT R104, R104, R3, RZ, 0x3c, !PT ;  /* 0x0000000368687212 */ /* 0x000fe200078e3cff */
[----:B-----5:R1:W-:Y:S06]  /*56f0*/  SYNCS.ARRIVE.TRANS64.RED.A1T0 RZ, [R0+URZ], RZ ;  /* 0x000000ff00ff79a7 */ /* 0x0203ec00081004ff */
.L_x_88:
[----:B------:R-:W-:Y:S05]  /*5700*/  BSYNC B1 ;  /* 0x0000000000017941 */ /* 0x000fea0003800000 */
.L_x_87:
[----:B-1----:R-:W-:Y:S04]  /*5710*/  SHF.R.U32.HI R0, RZ, 0x15, R48 ;  /* 0x00000015ff007819 */ /* 0x002fe80000011630 */
[----:B------:R-:W-:Y:S01]  /*5720*/  LOP3.LUT P1, RZ, R0, 0x3, R101, 0x48, !PT ;  /* 0x0000000300ff7812 */ /* 0x000fe20007824865 */
[----:B------:R-:W-:Y:S01]  /*5730*/  @!UPT UIADD3 URZ, UPT, UPT, URZ, URZ, URZ ;  /* 0x000000fffffff290 */ /* 0x000fe2000fffe0ff */
[----:B----4-:R-:W-:Y:S11]  /*5740*/  @P0 BRA `(.L_x_92) ;  /* 0x0000000000080947 */ /* 0x010ff60003800000 */
[----:B------:R-:W1:Y:S02]  /*5750*/  SYNCS.PHASECHK.TRANS64.TRYWAIT P0, [R113+URZ+0xa0], R2 ;  /* 0x0000a002710075a7 */ /* 0x000e6400080011ff */
[----:B-1----:R-:W-:Y:S05]  /*5760*/  @!P0 BRA `(.L_x_93) ;  /* 0x0000002000b48947 */ /* 0x002fea0003800000 */
.L_x_92:
[----:B------:R-:W-:Y:S05]  /*5770*/  @!P1 BRA `(.L_x_94) ;  /* 0x0000000000409947 */ /* 0x000fea0003800000 */
[----:B------:R-:W4:Y:S01]  /*5780*/  LDCU.64 UR8, c[0x4][0x70] ;  /* 0x01000e00ff0877ac */ /* 0x000f220008000a00 */
[----:B------:R-:W-:Y:S01]  /*5790*/  MOV R3, 0x0 ;  /* 0x0000000000037802 */ /* 0x000fe20000000f00 */
[----:B------:R-:W-:Y:S02]  /*57a0*/  HFMA2 R12, -RZ, RZ, 0, 5.9604644775390625e-08 ;  /* 0x00000001ff0c7431 */ /* 0x000fe400000001ff */
[----:B------:R-:W-:Y:S02]  /*57b0*/  IMAD.MOV.U32 R8, RZ, RZ, 0x192 ;  /* 0x00000192ff087424 */ /* 0x000fe400078e00ff */
[----:B------:R-:W-:Y:S01]  /*57c0*/  IMAD.MOV.U32 R13, RZ, RZ, RZ ;  /* 0x000000ffff0d7224 */ /* 0x000fe200078e00ff */
[----:B------:R-:W5:Y:S01]  /*57d0*/  LDCU.64 UR6, c[0x4][0x78] ;  /* 0x01000f00ff0677ac */ /* 0x000f620008000a00 */
[----:B-1----:R-:W1:Y:S01]  /*57e0*/  LDC.64 R2, c[0x4][R3] ;  /* 0x0100000003027b82 */ /* 0x002e620000000a00 */
[----:B------:R-:W2:Y:S01]  /*57f0*/  LDCU.64 UR4, c[0x4][0x10] ;  /* 0x01000200ff0477ac */ /* 0x000ea20008000a00 */
[----:B----4-:R-:W-:Y:S01]  /*5800*/  MOV R5, UR9 ;  /* 0x0000000900057c02 */ /* 0x010fe20008000f00 */
[----:B------:R-:W-:Y:S01]  /*5810*/  IMAD.U32 R4, RZ, RZ, UR8 ;  /* 0x00000008ff047e24 */ /* 0x000fe2000f8e00ff */
[----:B-----5:R-:W-:Y:S01]  /*5820*/  MOV R7, UR7 ;  /* 0x0000000700077c02 */ /* 0x020fe20008000f00 */
[----:B------:R-:W-:Y:S01]  /*5830*/  IMAD.U32 R6, RZ, RZ, UR6 ;  /* 0x00000006ff067e24 */ /* 0x000fe2000f8e00ff */
[----:B--2---:R-:W-:Y:S01]  /*5840*/  MOV R11, UR5 ;  /* 0x00000005000b7c02 */ /* 0x004fe20008000f00 */
[----:B------:R-:W-:Y:S02]  /*5850*/  IMAD.U32 R10, RZ, RZ, UR4 ;  /* 0x00000004ff0a7e24 */ /* 0x000fe4000f8e00ff */
[----:B------:R-:W-:Y:S07]  /*5860*/  LEPC R20, `(.L_x_94) ;  /* 0x000000001014794e */ /* 0x000fee0000000000 */
[----:B-1-3--:R-:W-:Y:S05]  /*5870*/  CALL.ABS.NOINC R2 ;  /* 0x0000000002007343 */ /* 0x00afea0003c00000 */
.L_x_94:
[-C--:B---3--:R-:W-:Y:S01]  /*5880*/  F2FP.F16.E5M2.UNPACK_B R51, R80.reuse ;  /* 0x00000050ff33723e */ /* 0x088fe200020004ff */
[----:B------:R-:W-:Y:S05]  /*5890*/  WARPSYNC.ALL ;  /* 0x0000000000007948 */ /* 0x000fea0003800000 */
[----:B------:R-:W-:Y:S01]  /*58a0*/  R2UR UR4, R48 ;  /* 0x00000000300472ca */ /* 0x000fe200000e0000 */
[--C-:B------:R-:W-:Y:S01]  /*58b0*/  HADD2.F32 R50, -RZ, R51.reuse.H0_H0 ;  /* 0x20000033ff327230 */ /* 0x100fe20000004100 */
[----:B------:R-:W-:Y:S01]  /*58c0*/  F2FP.F16.E5M2.UNPACK_B R53, R80.H1 ;  /* 0x00000050ff35723e */ /* 0x000fe200030004ff */
[----:B------:R-:W-:Y:S01]  /*58d0*/  HADD2.F32 R51, -RZ, R51.H1_H1 ;  /* 0x30000033ff337230 */ /* 0x000fe20000004100 */
[-C--:B------:R-:W-:Y:S01]  /*58e0*/  F2FP.F16.E5M2.UNPACK_B R55, R81.reuse ;  /* 0x00000051ff37723e */ /* 0x080fe200020004ff */
[----:B------:R-:W-:Y:S01]  /*58f0*/  BSSY.RECONVERGENT B0, `(.L_x_95) ;  /* 0x0000099000007945 */ /* 0x000fe20003800200 */
[----:B------:R-:W-:Y:S01]  /*5900*/  F2FP.F16.E5M2.UNPACK_B R57, R81.H1 ;  /* 0x00000051ff39723e */ /* 0x000fe200030004ff */
[--C-:B------:R-:W-:Y:S01]  /*5910*/  HADD2.F32 R52, -RZ, R53.reuse.H0_H0 ;  /* 0x20000035ff347230 */ /* 0x100fe20000004100 */
[-C--:B------:R-:W-:Y:S01]  /*5920*/  F2FP.F16.E5M2.UNPACK_B R59, R82.reuse ;  /* 0x00000052ff3b723e */ /* 0x080fe200020004ff */
[----:B------:R-:W-:Y:S01]  /*5930*/  HADD2.F32 R54, -RZ, R53.H1_H1 ;  /* 0x30000035ff367230 */ /* 0x000fe20000004100 */
[----:B------:R-:W-:Y:S01]  /*5940*/  F2FP.F16.E5M2.UNPACK_B R61, R82.H1 ;  /* 0x00000052ff3d723e */ /* 0x000fe200030004ff */
[--C-:B------:R-:W-:Y:S01]  /*5950*/  HADD2.F32 R53, -RZ, R55.reuse.H0_H0 ;  /* 0x20000037ff357230 */ /* 0x100fe20000004100 */
[-C--:B------:R-:W-:Y:S01]  /*5960*/  F2FP.F16.E5M2.UNPACK_B R63, R83.reuse ;  /* 0x00000053ff3f723e */ /* 0x080fe200020004ff */
[----:B------:R-:W-:Y:S01]  /*5970*/  LDTM.16dp32bit_t0_t15.x32 R4, tmem[UR4] ;  /* 0x00000004000479ee */ /* 0x000fe20008a80000 */
[----:B------:R-:W2:Y:S01]  /*5980*/  LDTM.16dp32bit_t16_t31.x32 R4, tmem[UR4+0x20] ;  /* 0x00002004000479ee */ /* 0x000ea20008aa0000 */
[----:B------:R-:W-:Y:S01]  /*5990*/  SHF.L.U32 R125, R102, 0x4, RZ ;  /* 0x00000004667d7819 */ /* 0x000fe200000006ff */
[----:B------:R-:W-:Y:S01]  /*59a0*/  HADD2.F32 R56, -RZ, R55.H1_H1 ;  /* 0x30000037ff387230 */ /* 0x000fe20000004100 */
[----:B------:R-:W-:Y:S01]  /*59b0*/  ISETP.NE.AND P6, PT, R114, RZ, PT ;  /* 0x000000ff7200720c */ /* 0x000fe20003fc5270 */
[----:B------:R-:W-:Y:S01]  /*59c0*/  HADD2.F32 R60, -RZ, R59.H1_H1 ;  /* 0x3000003bff3c7230 */ /* 0x000fe20000004100 */
[----:B------:R-:W-:Y:S01]  /*59d0*/  IADD3 R114, PT, PT, R100, UR49, RZ ;  /* 0x0000003164727c10 */ /* 0x000fe2000fffe0ff */
[----:B------:R-:W-:Y:S01]  /*59e0*/  HADD2.F32 R64, -RZ, R63.H1_H1 ;  /* 0x3000003fff407230 */ /* 0x000fe20000004100 */
[----:B------:R-:W-:Y:S01]  /*59f0*/  F2FP.F16.E5M2.UNPACK_B R65, R83.H1 ;  /* 0x00000053ff41723e */ /* 0x000fe200030004ff */
[--C-:B------:R-:W-:Y:S01]  /*5a00*/  HADD2.F32 R55, -RZ, R57.reuse.H0_H0 ;  /* 0x20000039ff377230 */ /* 0x100fe20000004100 */
[----:B------:R-:W-:Y:S01]  /*5a10*/  IADD3 R114, PT, PT, R114, R125, RZ ;  /* 0x0000007d72727210 */ /* 0x000fe20007ffe0ff */
[----:B------:R-:W-:Y:S01]  /*5a20*/  HADD2.F32 R58, -RZ, R57.H1_H1 ;  /* 0x30000039ff3a7230 */ /* 0x000fe20000004100 */
[-C--:B------:R-:W-:Y:S01]  /*5a30*/  F2FP.F16.E5M2.UNPACK_B R67, R84.reuse ;  /* 0x00000054ff43723e */ /* 0x080fe200020004ff */
[----:B------:R-:W-:Y:S01]  /*5a40*/  HADD2.F32 R57, -RZ, R59.H0_H0 ;  /* 0x2000003bff397230 */ /* 0x000fe20000004100 */
[----:B------:R-:W-:Y:S01]  /*5a50*/  F2FP.F16.E5M2.UNPACK_B R69, R84.H1 ;  /* 0x00000054ff45723e */ /* 0x000fe200030004ff */
[----:B------:R-:W-:Y:S01]  /*5a60*/  HADD2.F32 R59, -RZ, R61.H0_H0 ;  /* 0x2000003dff3b7230 */ /* 0x000fe20000004100 */
[-C--:B------:R-:W-:Y:S01]  /*5a70*/  F2FP.F16.E5M2.UNPACK_B R71, R85.reuse ;  /* 0x00000055ff47723e */ /* 0x080fe200020004ff */
[----:B------:R-:W-:Y:S01]  /*5a80*/  HADD2.F32 R68, -RZ, R67.H1_H1 ;  /* 0x30000043ff447230 */ /* 0x000fe20000004100 */
[----:B------:R-:W-:Y:S01]  /*5a90*/  F2FP.F16.E5M2.UNPACK_B R73, R85.H1 ;  /* 0x00000055ff49723e */ /* 0x000fe200030004ff */
[----:B------:R-:W-:Y:S01]  /*5aa0*/  HADD2.F32 R62, -RZ, R61.H1_H1 ;  /* 0x3000003dff3e7230 */ /* 0x000fe20000004100 */
[-C--:B------:R-:W-:Y:S01]  /*5ab0*/  F2FP.F16.E5M2.UNPACK_B R75, R86.reuse ;  /* 0x00000056ff4b723e */ /* 0x080fe200020004ff */
[----:B------:R-:W-:Y:S01]  /*5ac0*/  HADD2.F32 R61, -RZ, R63.H0_H0 ;  /* 0x2000003fff3d7230 */ /* 0x000fe20000004100 */
[----:B------:R-:W-:Y:S01]  /*5ad0*/  F2FP.F16.E5M2.UNPACK_B R77, R86.H1 ;  /* 0x00000056ff4d723e */ /* 0x000fe200030004ff */
[----:B------:R-:W-:Y:S01]  /*5ae0*/  HADD2.F32 R72, -RZ, R71.H1_H1 ;  /* 0x30000047ff487230 */ /* 0x000fe20000004100 */
[----:B------:R-:W-:Y:S01]  /*5af0*/  F2FP.F16.E5M2.UNPACK_B R79, R87.H1 ;  /* 0x00000057ff4f723e */ /* 0x000fe200030004ff */
[C---:B--2---:R-:W-:Y:S01]  /*5b00*/  FMUL R0, R47.reuse, R4 ;  /* 0x000000042f007220 */ /* 0x044fe20000400000 */
[C---:B-1----:R-:W-:Y:S01]  /*5b10*/  FMUL R2, R47.reuse, R5 ;  /* 0x000000052f027220 */ /* 0x042fe20000400000 */
[C---:B------:R-:W-:Y:S01]  /*5b20*/  FMUL R4, R47.reuse, R8 ;  /* 0x000000082f047220 */ /* 0x040fe20000400000 */
[----:B------:R-:W-:Y:S01]  /*5b30*/  FMUL R5, R47, R9 ;  /* 0x000000092f057220 */ /* 0x000fe20000400000 */
[C---:B------:R-:W-:Y:S01]  /*5b40*/  FFMA R0, R49.reuse, R50, R0 ;  /* 0x0000003231007223 */ /* 0x040fe20000000000 */
[----:B------:R-:W-:Y:S01]  /*5b50*/  FFMA R2, R49, R51, R2 ;  /* 0x0000003331027223 */ /* 0x000fe20000000002 */
[C---:B------:R-:W-:Y:S01]  /*5b60*/  FMUL R8, R47.reuse, R12 ;  /* 0x0000000c2f087220 */ /* 0x040fe20000400000 */
[C---:B------:R-:W-:Y:S01]  /*5b70*/  FMUL R9, R47.reuse, R13 ;  /* 0x0000000d2f097220 */ /* 0x040fe20000400000 */
[C---:B------:R-:W-:Y:S01]  /*5b80*/  FMUL R12, R47.reuse, R16 ;  /* 0x000000102f0c7220 */ /* 0x040fe20000400000 */
[C---:B------:R-:W-:Y:S01]  /*5b90*/  FMUL R13, R47.reuse, R17 ;  /* 0x000000112f0d7220 */ /* 0x040fe20000400000 */
[C---:B------:R-:W-:Y:S01]  /*5ba0*/  FMUL R16, R47.reuse, R20 ;  /* 0x000000142f107220 */ /* 0x040fe20000400000 */
[C---:B------:R-:W-:Y:S01]  /*5bb0*/  FMUL R17, R47.reuse, R21 ;  /* 0x000000152f117220 */ /* 0x040fe20000400000 */
[C---:B------:R-:W-:Y:S01]  /*5bc0*/  FMUL R20, R47.reuse, R24 ;  /* 0x000000182f147220 */ /* 0x040fe20000400000 */
[C---:B------:R-:W-:Y:S01]  /*5bd0*/  FMUL R21, R47.reuse, R25 ;  /* 0x000000192f157220 */ /* 0x040fe20000400000 */
[----:B------:R-:W-:Y:S02]  /*5be0*/  HADD2.F32 R76, -RZ, R75.H1_H1 ;  /* 0x3000004bff4c7230 */ /* 0x000fe40000004100 */
[C---:B------:R-:W-:Y:S01]  /*5bf0*/  FMUL R24, R47.reuse, R28 ;  /* 0x0000001c2f187220 */ /* 0x040fe20000400000 */
[C---:B------:R-:W-:Y:S01]  /*5c00*/  FMUL R25, R47.reuse, R29 ;  /* 0x0000001d2f197220 */ /* 0x040fe20000400000 */
[C---:B------:R-:W-:Y:S01]  /*5c10*/  FMUL R28, R47.reuse, R32 ;  /* 0x000000202f1c7220 */ /* 0x040fe20000400000 */
[C---:B------:R-:W-:Y:S01]  /*5c20*/  FMUL R29, R47.reuse, R33 ;  /* 0x000000212f1d7220 */ /* 0x040fe20000400000 */
[C---:B------:R-:W-:Y:S01]  /*5c30*/  FMUL R3, R47.reuse, R6 ;  /* 0x000000062f037220 */ /* 0x040fe20000400000 */
[C---:B------:R-:W-:Y:S01]  /*5c40*/  FMUL R7, R47.reuse, R7 ;  /* 0x000000072f077220 */ /* 0x040fe20000400000 */
[C---:B------:R-:W-:Y:S01]  /*5c50*/  FMUL R6, R47.reuse, R10 ;  /* 0x0000000a2f067220 */ /* 0x040fe20000400000 */
[----:B------:R-:W-:Y:S01]  /*5c60*/  FMUL R11, R47, R11 ;  /* 0x0000000b2f0b7220 */ /* 0x000fe20000400000 */
[C---:B------:R-:W-:Y:S01]  /*5c70*/  FFMA R3, R49.reuse, R52, R3 ;  /* 0x0000003431037223 */ /* 0x040fe20000000003 */
[C---:B------:R-:W-:Y:S01]  /*5c80*/  FFMA R7, R49.reuse, R54, R7 ;  /* 0x0000003631077223 */ /* 0x040fe20000000007 */
[C---:B------:R-:W-:Y:S01]  /*5c90*/  FFMA R4, R49.reuse, R53, R4 ;  /* 0x0000003531047223 */ /* 0x040fe20000000004 */
[----:B------:R-:W-:Y:S01]  /*5ca0*/  F2FP.F16.E5M2.UNPACK_B R50, R87 ;  /* 0x00000057ff32723e */ /* 0x000fe200020004ff */
[C---:B------:R-:W-:Y:S01]  /*5cb0*/  FFMA R5, R49.reuse, R56, R5 ;  /* 0x0000003831057223 */ /* 0x040fe20000000005 */
[----:B------:R-:W-:Y:S01]  /*5cc0*/  FFMA R6, R49, R55, R6 ;  /* 0x0000003731067223 */ /* 0x000fe20000000006 */
[----:B------:R-:W-:Y:S01]  /*5cd0*/  F2FP.SATFINITE.E5M2.F32.PACK_AB_MERGE_C R117, R7, R3, RZ ;  /* 0x000000030775723e */ /* 0x000fe200048060ff */
[C---:B------:R-:W-:Y:S01]  /*5ce0*/  FFMA R11, R49.reuse, R58, R11 ;  /* 0x0000003a310b7223 */ /* 0x040fe2000000000b */
[C---:B------:R-:W-:Y:S01]  /*5cf0*/  FFMA R8, R49.reuse, R57, R8 ;  /* 0x0000003931087223 */ /* 0x040fe20000000008 */
[----:B------:R-:W-:Y:S01]  /*5d00*/  ISETP.NE.AND P0, PT, R110, RZ, PT ;  /* 0x000000ff6e00720c */ /* 0x000fe20003f05270 */
[----:B------:R-:W-:Y:S01]  /*5d10*/  FFMA R9, R49, R60, R9 ;  /* 0x0000003c31097223 */ /* 0x000fe20000000009 */
[----:B------:R-:W-:Y:S01]  /*5d20*/  F2FP.SATFINITE.E5M2.F32.PACK_AB_MERGE_C R116, R2, R0, R117 ;  /* 0x000000000274723e */ /* 0x000fe20004806075 */
[--C-:B------:R-:W-:Y:S01]  /*5d30*/  HADD2.F32 R51, -RZ, R50.reuse.H0_H0 ;  /* 0x20000032ff337230 */ /* 0x100fe20000004100 */
[----:B------:R-:W-:Y:S01]  /*5d40*/  F2FP.SATFINITE.E5M2.F32.PACK_AB_MERGE_C R117, R11, R6, RZ ;  /* 0x000000060b75723e */ /* 0x000fe200048060ff */
[----:B------:R-:W-:Y:S02]  /*5d50*/  HADD2.F32 R50, -RZ, R50.H1_H1 ;  /* 0x30000032ff327230 */ /* 0x000fe40000004100 */
[C---:B------:R-:W-:Y:S01]  /*5d60*/  FMUL R10, R47.reuse, R14 ;  /* 0x0000000e2f0a7220 */ /* 0x040fe20000400000 */
[----:B------:R-:W-:Y:S01]  /*5d70*/  FMUL R15, R47, R15 ;  /* 0x0000000f2f0f7220 */ /* 0x000fe20000400000 */
[--C-:B------:R-:W-:Y:S01]  /*5d80*/  HADD2.F32 R63, -RZ, R65.reuse.H0_H0 ;  /* 0x20000041ff3f7230 */ /* 0x100fe20000004100 */
[----:B------:R-:W-:Y:S01]  /*5d90*/  F2FP.SATFINITE.E5M2.F32.PACK_AB_MERGE_C R117, R5, R4, R117 ;  /* 0x000000040575723e */ /* 0x000fe20004806075 */
[C---:B------:R-:W-:Y:S01]  /*5da0*/  FFMA R10, R49.reuse, R59, R10 ;  /* 0x0000003b310a7223 */ /* 0x040fe2000000000a */
[C---:B------:R-:W-:Y:S01]  /*5db0*/  FFMA R15, R49.reuse, R62, R15 ;  /* 0x0000003e310f7223 */ /* 0x040fe2000000000f */
[C---:B------:R-:W-:Y:S01]  /*5dc0*/  FFMA R12, R49.reuse, R61, R12 ;  /* 0x0000003d310c7223 */ /* 0x040fe2000000000c */
[----:B------:R-:W-:Y:S01]  /*5dd0*/  FFMA R13, R49, R64, R13 ;  /* 0x00000040310d7223 */ /* 0x000fe2000000000d */
[----:B------:R-:W-:Y:S02]  /*5de0*/  HADD2.F32 R66, -RZ, R65.H1_H1 ;  /* 0x30000041ff427230 */ /* 0x000fe40000004100 */
[C---:B------:R-:W-:Y:S01]  /*5df0*/  FMUL R14, R47.reuse, R18 ;  /* 0x000000122f0e7220 */ /* 0x040fe20000400000 */
[----:B------:R-:W-:Y:S02]  /*5e00*/  HADD2.F32 R65, -RZ, R67.H0_H0 ;  /* 0x20000043ff417230 */ /* 0x000fe40000004100 */
[----:B------:R-:W-:Y:S01]  /*5e10*/  FMUL R19, R47, R19 ;  /* 0x000000132f137220 */ /* 0x000fe20000400000 */
[--C-:B------:R-:W-:Y:S02]  /*5e20*/  HADD2.F32 R67, -RZ, R69.reuse.H0_H0 ;  /* 0x20000045ff437230 */ /* 0x100fe40000004100 */
[----:B------:R-:W-:Y:S01]  /*5e30*/  FFMA R14, R49, R63, R14 ;  /* 0x0000003f310e7223 */ /* 0x000fe2000000000e */
[----:B------:R-:W-:Y:S02]  /*5e40*/  HADD2.F32 R70, -RZ, R69.H1_H1 ;  /* 0x30000045ff467230 */ /* 0x000fe40000004100 */
[----:B------:R-:W-:Y:S01]  /*5e50*/  FMUL R18, R47, R22 ;  /* 0x000000162f127220 */ /* 0x000fe20000400000 */
[----:B------:R-:W-:Y:S02]  /*5e60*/  HADD2.F32 R69, -RZ, R71.H0_H0 ;  /* 0x20000047ff457230 */ /* 0x000fe40000004100 */
[----:B------:R-:W-:Y:S01]  /*5e70*/  FFMA R19, R49, R66, R19 ;  /* 0x0000004231137223 */ /* 0x000fe20000000013 */
[----:B------:R-:W-:Y:S01]  /*5e80*/  FMUL R23, R47, R23 ;  /* 0x000000172f177220 */ /* 0x000fe20000400000 */
[C---:B------:R-:W-:Y:S01]  /*5e90*/  FFMA R16, R49.reuse, R65, R16 ;  /* 0x0000004131107223 */ /* 0x040fe20000000010 */
[C---:B------:R-:W-:Y:S01]  /*5ea0*/  FFMA R17, R49.reuse, R68, R17 ;  /* 0x0000004431117223 */ /* 0x040fe20000000011 */
        /* <DEDUP_REMOVED lines=23> */
[----:B------:R-:W-:Y:S01]  /*6020*/  F2FP.SATFINITE.E5M2.F32.PACK_AB_MERGE_C R118, R15, R10, RZ ;  /* 0x0000000a0f76723e */ /* 0x000fe200048060ff */
[----:B------:R-:W-:Y:S01]  /*6030*/  FFMA R28, R49, R51, R28 ;  /* 0x00000033311c7223 */ /* 0x000fe2000000001c */
[----:B------:R-:W-:Y:S01]  /*6040*/  F2FP.SATFINITE.E5M2.F32.PACK_AB_MERGE_C R119, R19, R14, RZ ;  /* 0x0000000e1377723e */ /* 0x000fe200048060ff */
[C---:B------:R-:W-:Y:S01]  /*6050*/  FFMA R29, R49.reuse, R50, R29 ;  /* 0x00000032311d7223 */ /* 0x040fe2000000001d */
[C---:B------:R-:W-:Y:S01]  /*6060*/  FFMA R30, R49.reuse, R77, R30 ;  /* 0x0000004d311e7223 */ /* 0x040fe2000000001e */
[----:B------:R-:W-:Y:S01]  /*6070*/  FFMA R35, R49, R52, R35 ;  /* 0x0000003431237223 */ /* 0x000fe20000000023 */
[----:B------:R-:W-:Y:S02]  /*6080*/  F2FP.SATFINITE.E5M2.F32.PACK_AB_MERGE_C R118, R9, R8, R118 ;  /* 0x000000080976723e */ /* 0x000fe40004806076 */
[----:B------:R-:W-:Y:S02]  /*6090*/  F2FP.SATFINITE.E5M2.F32.PACK_AB_MERGE_C R119, R13, R12, R119 ;  /* 0x0000000c0d77723e */ /* 0x000fe40004806077 */
[----:B------:R-:W-:Y:S02]  /*60a0*/  F2FP.SATFINITE.E5M2.F32.PACK_AB_MERGE_C R120, R23, R18, RZ ;  /* 0x000000121778723e */ /* 0x000fe400048060ff */
[----:B------:R-:W-:Y:S01]  /*60b0*/  F2FP.SATFINITE.E5M2.F32.PACK_AB_MERGE_C R121, R27, R22, RZ ;  /* 0x000000161b79723e */ /* 0x000fe200048060ff */
[----:B------:R1:W-:Y:S01]  /*60c0*/  STS.128 [R100+UR49+0x2200], R116 ;  /* 0x0022007464007988 */ /* 0x0003e20008000c31 */
[----:B------:R-:W-:Y:S02]  /*60d0*/  F2FP.SATFINITE.E5M2.F32.PACK_AB_MERGE_C R122, R31, R26, RZ ;  /* 0x0000001a1f7a723e */ /* 0x000fe400048060ff */
[----:B------:R-:W-:Y:S02]  /*60e0*/  F2FP.SATFINITE.E5M2.F32.PACK_AB_MERGE_C R123, R35, R30, RZ ;  /* 0x0000001e237b723e */ /* 0x000fe400048060ff */
[----:B------:R-:W-:Y:S02]  /*60f0*/  F2FP.SATFINITE.E5M2.F32.PACK_AB_MERGE_C R120, R17, R16, R120 ;  /* 0x000000101178723e */ /* 0x000fe40004806078 */
[----:B------:R-:W-:Y:S02]  /*6100*/  F2FP.SATFINITE.E5M2.F32.PACK_AB_MERGE_C R121, R21, R20, R121 ;  /* 0x000000141579723e */ /* 0x000fe40004806079 */
[----:B------:R-:W-:Y:S02]  /*6110*/  F2FP.SATFINITE.E5M2.F32.PACK_AB_MERGE_C R122, R25, R24, R122 ;  /* 0x00000018197a723e */ /* 0x000fe4000480607a */
[----:B------:R-:W-:Y:S02]  /*6120*/  F2FP.SATFINITE.E5M2.F32.PACK_AB_MERGE_C R123, R29, R28, R123 ;  /* 0x0000001c1d7b723e */ /* 0x000fe4000480607b */
[----:B------:R-:W-:Y:S02]  /*6130*/  LEA R32, R105, UR49, 0x3 ;  /* 0x0000003169207c11 */ /* 0x000fe4000f8e18ff */
[----:B------:R-:W-:Y:S01]  /*6140*/  @P6 SHF.L.U32 R33, R104, 0x1f, RZ ;  /* 0x0000001f68216819 */ /* 0x000fe200000006ff */
[----:B------:R1:W-:Y:S01]  /*6150*/  STS.128 [R114+0x2210], R120 ;  /* 0x0022107872007388 */ /* 0x0003e20000000c00 */
[----:B------:R-:W-:Y:S01]  /*6160*/  @!PT LDS RZ, [RZ] ;  /* 0x00000000fffff984 */ /* 0x000fe20000000800 */
[----:B------:R-:W-:Y:S01]  /*6170*/  @!PT LDS RZ, [RZ] ;  /* 0x00000000fffff984 */ /* 0x000fe20000000800 */
[----:B------:R-:W-:Y:S01]  /*6180*/  @!PT LDS RZ, [RZ] ;  /* 0x00000000fffff984 */ /* 0x000fe20000000800 */
[----:B------:R-:W-:Y:S01]  /*6190*/  @!PT LDS RZ, [RZ] ;  /* 0x00000000fffff984 */ /* 0x000fe20000000800 */
[----:B------:R2:W-:Y:S07]  /*61a0*/  MEMBAR.ALL.CTA ;  /* 0x0000000000007992 */ /* 0x0005ee0000008000 */
[----:B--2---:R-:W2:Y:S02]  /*61b0*/  FENCE.VIEW.ASYNC.S ;  /* 0x00000000000073c6 */ /* 0x004ea40000000000 */
[----:B--2---:R-:W-:Y:S06]  /*61c0*/  BAR.SYNC.DEFER_BLOCKING 0x1, 0x80 ;  /* 0x0042000000007b1d */ /* 0x004fec0000010000 */
[----:B------:R-:W-:Y:S05]  /*61d0*/  @P0 BRA `(.L_x_96) ;  /* 0x0000000000280947 */ /* 0x000fea0003800000 */
[----:B------:R-:W-:Y:S02]  /*61e0*/  UIADD3 UR4, UPT, UPT, UR49, 0x2200, URZ ;  /* 0x0000220031047890 */ /* 0x000fe4000fffe0ff */
[----:B------:R-:W-:Y:S01]  /*61f0*/  UIADD3 UR6, UP0, UPT, UR52, 0x680, URZ ;  /* 0x0000068034067890 */ /* 0x000fe2000ff1e0ff */
[----:B------:R-:W-:Y:S03]  /*6200*/  UMOV UR43, UR36 ;  /* 0x00000024002b7c82 */ /* 0x000fe60008000000 */
[----:B------:R-:W-:Y:S01]  /*6210*/  MOV R109, UR4 ;  /* 0x00000004006d7c02 */ /* 0x000fe20008000f00 */
[----:B------:R-:W-:Y:S03]  /*6220*/  UIADD3.X UR7, UPT, UPT, URZ, UR53, URZ, UP0, !UPT ;  /* 0x00000035ff077290 */ /* 0x000fe600087fe4ff */
[----:B------:R-:W-:Y:S11]  /*6230*/  R2UR UR40, R109 ;  /* 0x000000006d2872ca */ /* 0x000ff600000e0000 */
[----:B------:R-:W-:Y:S02]  /*6240*/  @!UPT UIADD3 URZ, UPT, UPT, URZ, URZ, URZ ;  /* 0x000000fffffff290 */ /* 0x000fe4000fffe0ff */
[----:B------:R2:W-:Y:S01]  /*6250*/  UTMASTG.3D [UR40], [UR6] ;  /* 0x00000028060073b5 */ /* 0x0005e20008010000 */
[----:B------:R0:W-:Y:S01]  /*6260*/  UTMACMDFLUSH ;  /* 0x00000000000079b7 */ /* 0x0001e20000000000 */
[----:B--2---:R-:W-:Y:S04]  /*6270*/  DEPBAR.LE SB0, 0x1 ;  /* 0x000080400000791a */ /* 0x004fe80000000000 */
.L_x_96:
[----:B------:R-:W-:Y:S05]  /*6280*/  BSYNC.RECONVERGENT B0 ;  /* 0x0000000000007941 */ /* 0x000fea0003800200 */
.L_x_95:
[----:B------:R-:W-:Y:S06]  /*6290*/  BAR.SYNC.DEFER_BLOCKING 0x1, 0x80 ;  /* 0x0042000000007b1d */ /* 0x000fec0000010000 */
[----:B------:R-:W2:Y:S01]  /*62a0*/  @P6 SYNCS.PHASECHK.TRANS64.TRYWAIT P0, [R32+URZ+0x50], R33 ;  /* 0x00005021200065a7 */ /* 0x000ea200080011ff */
[----:B------:R-:W-:Y:S01]  /*62b0*/  BSSY B1, `(.L_x_97) ;  /* 0x0000020000017945 */ /* 0x000fe20003800000 */
[----:B--2---:R-:W-:Y:S03]  /*62c0*/  @P6 SEL R115, RZ, 0x1, !P0 ;  /* 0x00000001ff736807 */ /* 0x004fe60004000000 */
[----:B------:R-:W-:Y:S05]  /*62d0*/  @!P6 BRA `(.L_x_98) ;  /* 0x000000000074e947 */ /* 0x000fea0003800000 */
[----:B------:R-:W-:Y:S01]  /*62e0*/  ISETP.NE.AND P1, PT, R124, RZ, PT ;  /* 0x000000ff7c00720c */ /* 0x000fe20003f25270 */
[----:B------:R-:W-:Y:S01]  /*62f0*/  BSSY B0, `(.L_x_99) ;  /* 0x0000009000007945 */ /* 0x000fe20003800000 */
[----:B------:R-:W-:Y:S11]  /*6300*/  ISETP.NE.AND P0, PT, R115, RZ, PT ;  /* 0x000000ff7300720c */ /* 0x000ff60003f05270 */
[----:B------:R-:W-:Y:S05]  /*6310*/  @P1 IMAD R0, R105, 0x1000, R100 ;  /* 0x0000100069001824 */ /* 0x000fea00078e0264 */
[----:B------:R-:W-:Y:S05]  /*6320*/  @P1 IADD3 R2, PT, PT, R0, UR49, RZ ;  /* 0x0000003100021c10 */ /* 0x000fea000fffe0ff */
[----:B------:R-:W-:Y:S01]  /*6330*/  @P1 IMAD.IADD R2, R2, 0x1, R125 ;  /* 0x0000000102021824 */ /* 0x000fe200078e027d */
[----:B------:R-:W-:Y:S06]  /*6340*/  @P0 BRA `(.L_x_100) ;  /* 0x00000000000c0947 */ /* 0x000fec0003800000 */
[----:B------:R-:W-:Y:S04]  /*6350*/  SHF.L.U32 R3, R104, 0x1f, RZ ;  /* 0x0000001f68037819 */ /* 0x000fe800000006ff */
[----:B------:R-:W2:Y:S02]  /*6360*/  SYNCS.PHASECHK.TRANS64.TRYWAIT P0, [R32+URZ+0x50], R3 ;  /* 0x00005003200075a7 */ /* 0x000ea400080011ff */
[----:B--2---:R-:W-:Y:S05]  /*6370*/  @!P0 BRA `(.L_x_101) ;  /* 0x0000001400c48947 */ /* 0x004fea0003800000 */
.L_x_100:
[----:B------:R-:W-:Y:S05]  /*6380*/  BSYNC B0 ;  /* 0x0000000000007941 */ /* 0x000fea0003800000 */
.L_x_99:
[----:B------:R-:W-:Y:S01]  /*6390*/  ISETP.NE.AND P0, PT, R124, RZ, PT ;  /* 0x000000ff7c00720c */ /* 0x000fe20003f05270 */
[----:B--2---:R-:W-:Y:S02]  /*63a0*/  VIADD R32, R32, 0x60 ;  /* 0x0000006020207836 */ /* 0x004fe40000000000 */
[----:B------:R-:W-:Y:S02]  /*63b0*/  IMAD.U32 R3, RZ, RZ, UR37 ;  /* 0x00000025ff037e24 */ /* 0x000fe4000f8e00ff */
[----:B------:R-:W-:Y:S03]  /*63c0*/  VIADD R105, R105, 0x1 ;  /* 0x0000000169697836 */ /* 0x000fe60000000000 */
[----:B------:R-:W-:Y:S05]  /*63d0*/  PRMT R3, R3, 0x654, R32 ;  /* 0x0000065403037816 */ /* 0x000fea0000000020 */
[----:B------:R2:W3:Y:S04]  /*63e0*/  @P0 LDS.128 R80, [R0+UR49+0x200] ;  /* 0x0002003100500984 */ /* 0x0004e80008000c00 */
[----:B------:R2:W4:Y:S01]  /*63f0*/  @P0 LDS.128 R84, [R2+0x210] ;  /* 0x0002100002540984 */ /* 0x0005220000000c00 */
[C---:B------:R-:W-:Y:S01]  /*6400*/  ISETP.NE.AND P0, PT, R105.reuse, 0x2, PT ;  /* 0x000000026900780c */ /* 0x040fe20003f05270 */
[----:B------:R-:W-:Y:S01]  /*6410*/  @!PT LDS RZ, [RZ] ;  /* 0x00000000fffff984 */ /* 0x000fe20000000800 */
[----:B------:R-:W-:Y:S01]  /*6420*/  @!PT LDS RZ, [RZ] ;  /* 0x00000000fffff984 */ /* 0x000fe20000000800 */
[----:B------:R-:W-:Y:S01]  /*6430*/  @!PT LDS RZ, [RZ] ;  /* 0x00000000fffff984 */ /* 0x000fe20000000800 */
[----:B------:R-:W-:Y:S01]  /*6440*/  @!PT LDS RZ, [RZ] ;  /* 0x00000000fffff984 */ /* 0x000fe20000000800 */
[----:B------:R5:W-:Y:S06]  /*6450*/  MEMBAR.ALL.CTA ;  /* 0x0000000000007992 */ /* 0x000bec0000008000 */
[----:B-----5:R-:W5:Y:S01]  /*6460*/  FENCE.VIEW.ASYNC.S ;  /* 0x00000000000073c6 */ /* 0x020f620000000000 */
[----:B------:R-:W-:Y:S01]  /*6470*/  SEL R105, R105, RZ, P0 ;  /* 0x000000ff69697207 */ /* 0x000fe20000000000 */
[----:B-----5:R5:W-:Y:S02]  /*6480*/  SYNCS.ARRIVE.TRANS64.RED.A1T0 RZ, [R3+URZ], RZ ;  /* 0x000000ff03ff79a7 */ /* 0x020be400081004ff */
[----:B-----5:R-:W-:Y:S04]  /*6490*/  SEL R3, RZ, 0x1, P0 ;  /* 0x00000001ff037807 */ /* 0x020fe80000000000 */
[----:B--23--:R-:W-:Y:S02]  /*64a0*/  LOP3.LUT R104, R104, R3, RZ, 0x3c, !PT ;  /* 0x0000000368687212 */ /* 0x00cfe400078e3cff */
.L_x_98:
[----:B------:R-:W-:Y:S05]  /*64b0*/  BSYNC B1 ;  /* 0x0000000000017941 */ /* 0x000fea0003800000 */
.L_x_97:
[----:B------:R-:W-:Y:S05]  /*64c0*/  VIADD R0, R48, 0x40 ;  /* 0x0000004030007836 */ /* 0x000fea0000000000 */
[----:B------:R-:W-:Y:S04]  /*64d0*/  SHF.R.U32.HI R0, RZ, 0x15, R0 ;  /* 0x00000015ff007819 */ /* 0x000fe80000011600 */
[----:B------:R-:W-:Y:S11]  /*64e0*/  LOP3.LUT P0, RZ, R0, 0x3, R101, 0x48, !PT ;  /* 0x0000000300ff7812 */ /* 0x000ff60007804865 */
[----:B------:R-:W-:Y:S02]  /*64f0*/  @!UPT UIADD3 URZ, UPT, UPT, URZ, URZ, URZ ;  /* 0x000000fffffff290 */ /* 0x000fe4000fffe0ff */
[----:B------:R-:W-:Y:S05]  /*6500*/  @!P0 BRA `(.L_x_102) ;  /* 0x0000000000408947 */ /* 0x000fea0003800000 */
[----:B------:R-:W2:Y:S01]  /*6510*/  LDCU.64 UR8, c[0x4][0x70] ;  /* 0x01000e00ff0877ac */ /* 0x000ea20008000a00 */
[----:B------:R-:W-:Y:S01]  /*6520*/  MOV R3, 0x0 ;  /* 0x0000000000037802 */ /* 0x000fe20000000f00 */
[----:B------:R-:W-:Y:S02]  /*6530*/  HFMA2 R12, -RZ, RZ, 0, 5.9604644775390625e-08 ;  /* 0x00000001ff0c7431 */ /* 0x000fe400000001ff */
[----:B------:R-:W-:Y:S02]  /*6540*/  IMAD.MOV.U32 R8, RZ, RZ, 0x192 ;  /* 0x00000192ff087424 */ /* 0x000fe400078e00ff */
[----:B------:R-:W-:Y:S01]  /*6550*/  IMAD.MOV.U32 R13, RZ, RZ, RZ ;  /* 0x000000ffff0d7224 */ /* 0x000fe200078e00ff */
[----:B------:R-:W3:Y:S01]  /*6560*/  LDCU.64 UR6, c[0x4][0x78] ;  /* 0x01000f00ff0677ac */ /* 0x000ee20008000a00 */
[----:B------:R-:W1:Y:S01]  /*6570*/  LDC.64 R2, c[0x4][R3] ;  /* 0x0100000003027b82 */ /* 0x000e620000000a00 */
[----:B------:R-:W5:Y:S01]  /*6580*/  LDCU.64 UR4, c[0x4][0x10] ;  /* 0x01000200ff0477ac */ /* 0x000f620008000a00 */
[----:B--2---:R-:W-:Y:S01]  /*6590*/  MOV R5, UR9 ;  /* 0x0000000900057c02 */ /* 0x004fe20008000f00 */
[----:B------:R-:W-:Y:S01]  /*65a0*/  IMAD.U32 R4, RZ, RZ, UR8 ;  /* 0x00000008ff047e24 */ /* 0x000fe2000f8e00ff */
[----:B---3--:R-:W-:Y:S01]  /*65b0*/  MOV R7, UR7 ;  /* 0x0000000700077c02 */ /* 0x008fe20008000f00 */
[----:B------:R-:W-:Y:S01]  /*65c0*/  IMAD.U32 R6, RZ, RZ, UR6 ;  /* 0x00000006ff067e24 */ /* 0x000fe2000f8e00ff */
[----:B-----5:R-:W-:Y:S01]  /*65d0*/  MOV R11, UR5 ;  /* 0x00000005000b7c02 */ /* 0x020fe20008000f00 */
[----:B------:R-:W-:Y:S02]  /*65e0*/  IMAD.U32 R10, RZ, RZ, UR4 ;  /* 0x00000004ff0a7e24 */ /* 0x000fe4000f8e00ff */
[----:B------:R-:W-:Y:S07]  /*65f0*/  LEPC R20, `(.L_x_102) ;  /* 0x000000001014794e */ /* 0x000fee0000000000 */
[----:B-1--4-:R-:W-:Y:S05]  /*6600*/  CALL.ABS.NOINC R2 ;  /* 0x0000000002007343 */ /* 0x012fea0003c00000 */
.L_x_102:
[----:B------:R-:W-:Y:S01]  /*6610*/  ISETP.NE.AND P0, PT, R110, RZ, PT ;  /* 0x000000ff6e00720c */ /* 0x000fe20003f05270 */
[----:B------:R-:W-:Y:S05]  /*6620*/  WARPSYNC.ALL ;  /* 0x0000000000007948 */ /* 0x000fea0003800000 */
[----:B------:R-:W-:Y:S01]  /*6630*/  R2UR UR4, R48 ;  /* 0x00000000300472ca */ /* 0x000fe200000e0000 */
[----:B------:R-:W-:Y:S01]  /*6640*/  BSSY.RECONVERGENT B0, `(.L_x_103) ;  /* 0x000009c000007945 */ /* 0x000fe20003800200 */
[-C--:B------:R-:W-:Y:S02]  /*6650*/  F2FP.F16.E5M2.UNPACK_B R51, R80.reuse ;  /* 0x00000050ff33723e */ /* 0x080fe400020004ff */
[----:B------:R-:W-:Y:S02]  /*6660*/  F2FP.F16.E5M2.UNPACK_B R80, R80.H1 ;  /* 0x00000050ff50723e */ /* 0x000fe400030004ff */
[-C--:B------:R-:W-:Y:S01]  /*6670*/  F2FP.F16.E5M2.UNPACK_B R55, R81.reuse ;  /* 0x00000051ff37723e */ /* 0x080fe200020004ff */
[--C-:B------:R-:W-:Y:S01]  /*6680*/  HADD2.F32 R50, -RZ, R51.reuse.H0_H0 ;  /* 0x20000033ff327230 */ /* 0x100fe20000004100 */
[----:B------:R-:W-:Y:S01]  /*6690*/  F2FP.F16.E5M2.UNPACK_B R81, R81.H1 ;  /* 0x00000051ff51723e */ /* 0x000fe200030004ff */
[----:B------:R-:W-:Y:S01]  /*66a0*/  HADD2.F32 R52, -RZ, R51.H1_H1 ;  /* 0x30000033ff347230 */ /* 0x000fe20000004100 */
[-C--:B------:R-:W-:Y:S01]  /*66b0*/  F2FP.F16.E5M2.UNPACK_B R59, R82.reuse ;  /* 0x00000052ff3b723e */ /* 0x080fe200020004ff */
[--C-:B------:R-:W-:Y:S01]  /*66c0*/  HADD2.F32 R51, -RZ, R80.reuse.H0_H0 ;  /* 0x20000050ff337230 */ /* 0x100fe20000004100 */
[----:B------:R-:W-:Y:S01]  /*66d0*/  F2FP.F16.E5M2.UNPACK_B R82, R82.H1 ;  /* 0x00000052ff52723e */ /* 0x000fe200030004ff */
[----:B------:R-:W-:Y:S01]  /*66e0*/  LDTM.16dp32bit_t0_t15.x32 R4, tmem[UR4+0x40] ;  /* 0x00004004000479ee */ /* 0x000fe20008a80000 */
[----:B------:R-:W2:Y:S01]  /*66f0*/  LDTM.16dp32bit_t16_t31.x32 R4, tmem[UR4+0x60] ;  /* 0x00006004000479ee */ /* 0x000ea20008aa0000 */
[----:B------:R-:W-:Y:S01]  /*6700*/  NOP ;  /* 0x0000000000007918 */ /* 0x000fe20000000000 */
[--C-:B------:R-:W-:Y:S01]  /*6710*/  HADD2.F32 R53, -RZ, R55.reuse.H0_H0 ;  /* 0x20000037ff357230 */ /* 0x100fe20000004100 */
[----:B------:R-:W-:Y:S01]  /*6720*/  R2UR UR5, R113 ;  /* 0x00000000710572ca */ /* 0x000fe200000e0000 */
[----:B------:R-:W-:Y:S01]  /*6730*/  HADD2.F32 R56, -RZ, R55.H1_H1 ;  /* 0x30000037ff387230 */ /* 0x000fe20000004100 */
[----:B------:R-:W-:Y:S01]  /*6740*/  F2FP.F16.E5M2.UNPACK_B R63, R83 ;  /* 0x00000053ff3f723e */ /* 0x000fe200020004ff */
[--C-:B------:R-:W-:Y:S01]  /*6750*/  HADD2.F32 R57, -RZ, R59.reuse.H0_H0 ;  /* 0x2000003bff397230 */ /* 0x100fe20000004100 */
[----:B----4-:R-:W-:Y:S01]  /*6760*/  F2FP.F16.E5M2.UNPACK_B R67, R84 ;  /* 0x00000054ff43723e */ /* 0x010fe200020004ff */
[----:B------:R-:W-:Y:S01]  /*6770*/  HADD2.F32 R60, -RZ, R59.H1_H1 ;  /* 0x3000003bff3c7230 */ /* 0x000fe20000004100 */
[----:B------:R-:W-:Y:S01]  /*6780*/  F2FP.F16.E5M2.UNPACK_B R71, R85 ;  /* 0x00000055ff47723e */ /* 0x000fe200020004ff */
[--C-:B------:R-:W-:Y:S01]  /*6790*/  HADD2.F32 R61, -RZ, R63.reuse.H0_H0 ;  /* 0x2000003fff3d7230 */ /* 0x100fe20000004100 */
[----:B------:R-:W-:Y:S01]  /*67a0*/  F2FP.F16.E5M2.UNPACK_B R75, R86 ;  /* 0x00000056ff4b723e */ /* 0x000fe200020004ff */
[----:B------:R-:W-:Y:S01]  /*67b0*/  HADD2.F32 R64, -RZ, R63.H1_H1 ;  /* 0x3000003fff407230 */ /* 0x000fe20000004100 */
[----:B------:R-:W-:Y:S01]  /*67c0*/  F2FP.F16.E5M2.UNPACK_B R77, R87 ;  /* 0x00000057ff4d723e */ /* 0x000fe200020004ff */
[--C-:B------:R-:W-:Y:S01]  /*67d0*/  HADD2.F32 R65, -RZ, R67.reuse.H0_H0 ;  /* 0x20000043ff417230 */ /* 0x100fe20000004100 */
[----:B------:R-:W-:Y:S01]  /*67e0*/  F2FP.F16.E5M2.UNPACK_B R83, R83.H1 ;  /* 0x00000053ff53723e */ /* 0x000fe200030004ff */
[----:B------:R-:W-:Y:S01]  /*67f0*/  UIADD3 UR5, UPT, UPT, UR5, 0xc0, URZ ;  /* 0x000000c005057890 */ /* 0x000fe2000fffe0ff */
[----:B------:R-:W-:Y:S01]  /*6800*/  HADD2.F32 R67, -RZ, R67.H1_H1 ;  /* 0x30000043ff437230 */ /* 0x000fe20000004100 */
[----:B------:R-:W-:Y:S01]  /*6810*/  F2FP.F16.E5M2.UNPACK_B R84, R84.H1 ;  /* 0x00000054ff54723e */ /* 0x000fe200030004ff */
[--C-:B------:R-:W-:Y:S01]  /*6820*/  HADD2.F32 R69, -RZ, R71.reuse.H0_H0 ;  /* 0x20000047ff457230 */ /* 0x100fe20000004100 */
[----:B------:R-:W-:Y:S01]  /*6830*/  UPRMT UR5, UR37, 0x654, UR5 ;  /* 0x0000065425057896 */ /* 0x000fe20008000005 */
[----:B------:R-:W-:Y:S01]  /*6840*/  HADD2.F32 R72, -RZ, R71.H1_H1 ;  /* 0x30000047ff487230 */ /* 0x000fe20000004100 */
[----:B------:R-:W-:Y:S01]  /*6850*/  F2FP.F16.E5M2.UNPACK_B R85, R85.H1 ;  /* 0x00000055ff55723e */ /* 0x000fe200030004ff */
[--C-:B------:R-:W-:Y:S02]  /*6860*/  HADD2.F32 R73, -RZ, R75.reuse.H0_H0 ;  /* 0x2000004bff497230 */ /* 0x100fe40000004100 */
[C---:B--2---:R-:W-:Y:S01]  /*6870*/  FMUL R4, R47.reuse, R4 ;  /* 0x000000042f047220 */ /* 0x044fe20000400000 */
[C---:B------:R-:W-:Y:S01]  /*6880*/  FMUL R5, R47.reuse, R5 ;  /* 0x000000052f057220 */ /* 0x040fe20000400000 */
[C---:B------:R-:W-:Y:S01]  /*6890*/  FMUL R8, R47.reuse, R8 ;  /* 0x000000082f087220 */ /* 0x040fe20000400000 */
[----:B------:R-:W-:Y:S01]  /*68a0*/  FMUL R9, R47, R9 ;  /* 0x000000092f097220 */ /* 0x000fe20000400000 */
[C---:B------:R-:W-:Y:S01]  /*68b0*/  FFMA R4, R49.reuse, R50, R4 ;  /* 0x0000003231047223 */ /* 0x040fe20000000004 */
[----:B------:R-:W-:Y:S01]  /*68c0*/  SYNCS.ARRIVE.TRANS64.RED.A1T0 RZ, [UR5], RZ ;  /* 0x000000ffffff79a7 */ /* 0x000fe20008100405 */
        /* <DEDUP_REMOVED lines=18> */
[--C-:B------:R-:W-:Y:S02]  /*69f0*/  HADD2.F32 R55, -RZ, R81.reuse.H0_H0 ;  /* 0x20000051ff377230 */ /* 0x100fe40000004100 */
[----:B------:R-:W-:Y:S01]  /*6a00*/  FMUL R10, R47, R10 ;  /* 0x0000000a2f0a7220 */ /* 0x000fe20000400000 */
[C---:B------:R-:W-:Y:S01]  /*6a10*/  FFMA R6, R49.reuse, R51, R6 ;  /* 0x0000003331067223 */ /* 0x040fe20000000006 */
[----:B------:R-:W-:Y:S02]  /*6a20*/  HADD2.F32 R58, -RZ, R81.H1_H1 ;  /* 0x30000051ff3a7230 */ /* 0x000fe40000004100 */
[C---:B------:R-:W-:Y:S01]  /*6a30*/  FFMA R7, R49.reuse, R54, R7 ;  /* 0x0000003631077223 */ /* 0x040fe20000000007 */
[C---:B------:R-:W-:Y:S01]  /*6a40*/  FFMA R8, R49.reuse, R53, R8 ;  /* 0x0000003531087223 */ /* 0x040fe20000000008 */
[C---:B------:R-:W-:Y:S01]  /*6a50*/  FFMA R9, R49.reuse, R56, R9 ;  /* 0x0000003831097223 */ /* 0x040fe20000000009 */
[----:B------:R-:W-:Y:S01]  /*6a60*/  FFMA R10, R49, R55, R10 ;  /* 0x00000037310a7223 */ /* 0x000fe2000000000a */
[----:B------:R-:W-:Y:S01]  /*6a70*/  HADD2.F32 R51, -RZ, R77.H0_H0 ;  /* 0x2000004dff337230 */ /* 0x000fe20000004100 */
[----:B-1----:R-:W-:Y:S01]  /*6a80*/  F2FP.SATFINITE.E5M2.F32.PACK_AB_MERGE_C R116, R7, R6, RZ ;  /* 0x000000060774723e */ /* 0x002fe200048060ff */
[C---:B------:R-:W-:Y:S01]  /*6a90*/  FMUL R11, R47.reuse, R11 ;  /* 0x0000000b2f0b7220 */ /* 0x040fe20000400000 */
[--C-:B------:R-:W-:Y:S02]  /*6aa0*/  HADD2.F32 R59, -RZ, R82.reuse.H0_H0 ;  /* 0x20000052ff3b7230 */ /* 0x100fe40000004100 */
[----:B------:R-:W-:Y:S01]  /*6ab0*/  FMUL R14, R47, R14 ;  /* 0x0000000e2f0e7220 */ /* 0x000fe20000400000 */
[----:B------:R-:W-:Y:S01]  /*6ac0*/  HADD2.F32 R62, -RZ, R82.H1_H1 ;  /* 0x30000052ff3e7230 */ /* 0x000fe20000004100 */
[----:B------:R-:W-:Y:S01]  /*6ad0*/  F2FP.SATFINITE.E5M2.F32.PACK_AB_MERGE_C R116, R5, R4, R116 ;  /* 0x000000040574723e */ /* 0x000fe20004806074 */
[C---:B------:R-:W-:Y:S01]  /*6ae0*/  FFMA R11, R49.reuse, R58, R11 ;  /* 0x0000003a310b7223 */ /* 0x040fe2000000000b */
[C---:B------:R-:W-:Y:S01]  /*6af0*/  FFMA R12, R49.reuse, R57, R12 ;  /* 0x00000039310c7223 */ /* 0x040fe2000000000c */
[C---:B------:R-:W-:Y:S01]  /*6b00*/  FFMA R13, R49.reuse, R60, R13 ;  /* 0x0000003c310d7223 */ /* 0x040fe2000000000d */
[----:B------:R-:W-:Y:S01]  /*6b10*/  F2FP.F16.E5M2.UNPACK_B R86, R86.H1 ;  /* 0x00000056ff56723e */ /* 0x000fe200030004ff */
[----:B------:R-:W-:Y:S01]  /*6b20*/  FFMA R14, R49, R59, R14 ;  /* 0x0000003b310e7223 */ /* 0x000fe2000000000e */
[----:B------:R-:W-:Y:S01]  /*6b30*/  F2FP.SATFINITE.E5M2.F32.PACK_AB_MERGE_C R117, R11, R10, RZ ;  /* 0x0000000a0b75723e */ /* 0x000fe200048060ff */
[C---:B------:R-:W-:Y:S01]  /*6b40*/  FMUL R15, R47.reuse, R15 ;  /* 0x0000000f2f0f7220 */ /* 0x040fe20000400000 */
[--C-:B------:R-:W-:Y:S02]  /*6b50*/  HADD2.F32 R63, -RZ, R83.reuse.H0_H0 ;  /* 0x20000053ff3f7230 */ /* 0x100fe40000004100 */
[----:B------:R-:W-:Y:S01]  /*6b60*/  FMUL R18, R47, R18 ;  /* 0x000000122f127220 */ /* 0x000fe20000400000 */
[----:B------:R-:W-:Y:S01]  /*6b70*/  HADD2.F32 R66, -RZ, R83.H1_H1 ;  /* 0x30000053ff427230 */ /* 0x000fe20000004100 */
[----:B------:R-:W-:Y:S01]  /*6b80*/  F2FP.SATFINITE.E5M2.F32.PACK_AB_MERGE_C R117, R9, R8, R117 ;  /* 0x000000080975723e */ /* 0x000fe20004806075 */
[C---:B------:R-:W-:Y:S01]  /*6b90*/  FFMA R15, R49.reuse, R62, R15 ;  /* 0x0000003e310f7223 */ /* 0x040fe2000000000f */
[C---:B------:R-:W-:Y:S01]  /*6ba0*/  FFMA R16, R49.reuse, R61, R16 ;  /* 0x0000003d31107223 */ /* 0x040fe20000000010 */
[----:B------:R-:W-:Y:S01]  /*6bb0*/  FFMA R17, R49, R64, R17 ;  /* 0x0000004031117223 */ /* 0x000fe20000000011 */
[----:B------:R-:W-:Y:S01]  /*6bc0*/  FMUL R19, R47, R19 ;  /* 0x000000132f137220 */ /* 0x000fe20000400000 */
        /* <DEDUP_REMOVED lines=15> */
[----:B------:R-:W-:Y:S01]  /*6cc0*/  F2FP.F16.E5M2.UNPACK_B R87, R87.H1 ;  /* 0x00000057ff57723e */ /* 0x000fe200030004ff */
        /* <DEDUP_REMOVED lines=32> */
[----:B------:R-:W-:Y:S03]  /*6ed0*/  IADD3 R79, PT, PT, R44, 0x1, RZ ;  /* 0x000000012c4f7810 */ /* 0x000fe60007ffe0ff */
        /* <DEDUP_REMOVED lines=9> */
[----:B------:R-:W-:Y:S02]  /*6f70*/  UIADD3 UR8, UP0, UPT, UR52, 0x680, URZ ;  /* 0x0000068034087890 */ /* 0x000fe4000ff1e0ff */
[----:B------:R-:W-:Y:S02]  /*6f80*/  UIADD3 UR5, UPT, UPT, UR41, 0x40, URZ ;  /* 0x0000004029057890 */ /* 0x000fe4000fffe0ff */
[----:B------:R-:W-:Y:S02]  /*6f90*/  UIADD3 UR4, UPT, UPT, UR49, 0x3200, URZ ;  /* 0x0000320031047890 */ /* 0x000fe4000fffe0ff */
[----:B------:R-:W-:Y:S01]  /*6fa0*/  UIADD3.X UR9, UPT, UPT, URZ, UR53, URZ, UP0, !UPT ;  /* 0x00000035ff097290 */ /* 0x000fe200087fe4ff */
[----:B------:R-:W-:Y:S01]  /*6fb0*/  UMOV UR6, UR42 ;  /* 0x0000002a00067c82 */ /* 0x000fe20008000000 */
[----:B------:R-:W-:Y:S07]  /*6fc0*/  UMOV UR7, UR36 ;  /* 0x0000002400077c82 */ /* 0x000fee0008000000 */
[----:B------:R2:W-:Y:S01]  /*6fd0*/  UTMASTG.3D [UR4], [UR8] ;  /* 0x00000004080073b5 */ /* 0x0005e20008010000 */
[----:B------:R0:W-:Y:S01]  /*6fe0*/  UTMACMDFLUSH ;  /* 0x00000000000079b7 */ /* 0x0001e20000000000 */
[----:B--2---:R-:W-:Y:S04]  /*6ff0*/  DEPBAR.LE SB0, 0x1 ;  /* 0x000080400000791a */ /* 0x004fe80000000000 */
.L_x_104:
[----:B------:R-:W-:Y:S05]  /*7000*/  BSYNC.RECONVERGENT B0 ;  /* 0x0000000000007941 */ /* 0x000fea0003800200 */
.L_x_103:
[----:B------:R-:W-:Y:S01]  /*7010*/  BAR.SYNC.DEFER_BLOCKING 0x1, 0x80 ;  /* 0x0042000000007b1d */ /* 0x000fe20000010000 */
[----:B------:R-:W-:Y:S01]  /*7020*/  ISETP.NE.AND P2, PT, R111, RZ, PT ;  /* 0x000000ff6f00720c */ /* 0x000fe20003f45270 */
[----:B------:R-:W-:Y:S01]  /*7030*/  IMAD.IADD R20, R43, 0x1, R94 ;  /* 0x000000012b147824 */ /* 0x000fe200078e025e */
[----:B------:R-:W-:Y:S01]  /*7040*/  ISETP.NE.AND P0, PT, R112, 0x2, PT ;  /* 0x000000027000780c */ /* 0x000fe20003f05270 */
[----:B------:R-:W-:Y:S01]  /*7050*/  IMAD.IADD R21, R45, 0x1, R96 ;  /* 0x000000012d157824 */ /* 0x000fe200078e0260 */
[----:B------:R-:W-:Y:S02]  /*7060*/  ISETP.NE.AND P1, PT, R79, 0x4, PT ;  /* 0x000000044f00780c */ /* 0x000fe40003f25270 */
[----:B------:R-:W-:Y:S02]  /*7070*/  SEL R3, RZ, 0x1, P0 ;  /* 0x00000001ff037807 */ /* 0x000fe40000000000 */
[----:B------:R-:W-:Y:S02]  /*7080*/  SEL R0, RZ, 0x1, P1 ;  /* 0x00000001ff007807 */ /* 0x000fe40000800000 */
[----:B------:R-:W-:Y:S02]  /*7090*/  LOP3.LUT R106, R106, R3, RZ, 0x3c, !PT ;  /* 0x000000036a6a7212 */ /* 0x000fe400078e3cff */
[----:B------:R-:W-:Y:S02]  /*70a0*/  LOP3.LUT R107, R107, R0, RZ, 0x3c, !PT ;  /* 0x000000006b6b7212 */ /* 0x000fe400078e3cff */
[----:B------:R-:W-:Y:S02]  /*70b0*/  @P2 R2UR UR36, R103 ;  /* 0x00000000672422ca */ /* 0x000fe400000e0000 */
[----:B------:R-:W-:Y:S02]  /*70c0*/  SEL R112, R112, RZ, P0 ;  /* 0x000000ff70707207 */ /* 0x000fe40000000000 */
[----:B------:R-:W-:Y:S01]  /*70d0*/  SEL R44, R79, RZ, P1 ;  /* 0x000000ff4f2c7207 */ /* 0x000fe20000800000 */
[----:B------:R-:W-:Y:S10]  /*70e0*/  @P2 BRA `(.L_x_105) ;  /* 0xffffffd400f82947 */ /* 0x000ff4000383ffff */
[----:B------:R-:W-:Y:S05]  /*70f0*/  EXIT ;  /* 0x000000000000794d */ /* 0x000fea0003800000 */
.L_x_19:
[----:B--2---:R2:W1:Y:S02]  /*7100*/  SYNCS.PHASECHK.TRANS64.TRYWAIT P0, [R3+URZ+0xf0], R2 ;  /* 0x0000f002030075a7 */ /* 0x00446400080011ff */
[----:B-1----:R-:W-:Y:S05]  /*7110*/  @!P0 NANOSLEEP.SYNCS 0x989680 ;  /* 0x009896800000895d */ /* 0x002fea0003900000 */
[----:B------:R-:W1:Y:S02]  /*7120*/  @!P0 SYNCS.PHASECHK.TRANS64 P0, [R3+URZ+0xf0], R2 ;  /* 0x0000f002030085a7 */ /* 0x000e6400080010ff */
[----:B-1----:R-:W-:Y:S05]  /*7130*/  @!P0 BRA `(.L_x_19) ;  /* 0xfffffffc00f08947 */ /* 0x002fea000383ffff */
[----:B------:R-:W-:Y:S05]  /*7140*/  BRA `(.L_x_106) ;  /* 0xffffffa400207947 */ /* 0x000fea000383ffff */
.L_x_22:
[----:B-1----:R-:W-:-:S07]  /*7150*/  MOV R2, UR33 ;  /* 0x0000002100027c02 */ /* 0x002fce0008000f00 */
.L_x_107:
[----:B-1----:R1:W2:Y:S02]  /*7160*/  SYNCS.PHASECHK.TRANS64.TRYWAIT P0, [R2+URZ+0x28], R5 ;  /* 0x00002805020075a7 */ /* 0x0022a400080011ff */
[----:B--2---:R-:W-:Y:S05]  /*7170*/  @!P0 NANOSLEEP.SYNCS 0x989680 ;  /* 0x009896800000895d */ /* 0x004fea0003900000 */
[----:B------:R-:W2:Y:S02]  /*7180*/  @!P0 SYNCS.PHASECHK.TRANS64 P0, [R2+URZ+0x28], R5 ;  /* 0x00002805020085a7 */ /* 0x000ea400080010ff */
[----:B--2---:R-:W-:Y:S05]  /*7190*/  @!P0 BRA `(.L_x_107) ;  /* 0xfffffffc00f08947 */ /* 0x004fea000383ffff */
[----:B------:R-:W-:Y:S05]  /*71a0*/  BRA `(.L_x_21) ;  /* 0xffffffa400707947 */ /* 0x000fea000383ffff */
.L_x_28:
[----:B-1----:R-:W-:-:S07]  /*71b0*/  MOV R2, UR17 ;  /* 0x0000001100027c02 */ /* 0x002fce0008000f00 */
.L_x_108:
[----:B-1----:R1:W2:Y:S02]  /*71c0*/  SYNCS.PHASECHK.TRANS64.TRYWAIT P0, [R2+URZ+0x28], R5 ;  /* 0x00002805020075a7 */ /* 0x0022a400080011ff */
[----:B--2---:R-:W-:Y:S05]  /*71d0*/  @!P0 NANOSLEEP.SYNCS 0x989680 ;  /* 0x009896800000895d */ /* 0x004fea0003900000 */
[----:B------:R-:W2:Y:S02]  /*71e0*/  @!P0 SYNCS.PHASECHK.TRANS64 P0, [R2+URZ+0x28], R5 ;  /* 0x00002805020085a7 */ /* 0x000ea400080010ff */
[----:B--2---:R-:W-:Y:S05]  /*71f0*/  @!P0 BRA `(.L_x_108) ;  /* 0xfffffffc00f08947 */ /* 0x004fea000383ffff */
[----:B------:R-:W-:Y:S05]  /*7200*/  BRA `(.L_x_27) ;  /* 0xffffffa800187947 */ /* 0x000fea000383ffff */
.L_x_32:
[----:B-1----:R1:W2:Y:S02]  /*7210*/  SYNCS.PHASECHK.TRANS64.TRYWAIT P0, [R2+URZ+0x80], R3 ;  /* 0x00008003020075a7 */ /* 0x0022a400080011ff */
[----:B--2---:R-:W-:Y:S05]  /*7220*/  @!P0 NANOSLEEP.SYNCS 0x989680 ;  /* 0x009896800000895d */ /* 0x004fea0003900000 */
[----:B------:R-:W2:Y:S02]  /*7230*/  @!P0 SYNCS.PHASECHK.TRANS64 P0, [R2+URZ+0x80], R3 ;  /* 0x00008003020085a7 */ /* 0x000ea400080010ff */
[----:B--2---:R-:W-:Y:S05]  /*7240*/  @!P0 BRA `(.L_x_32) ;  /* 0xfffffffc00f08947 */ /* 0x004fea000383ffff */
[----:B------:R-:W-:Y:S05]  /*7250*/  BRA `(.L_x_109) ;  /* 0xffffffa800a87947 */ /* 0x000fea000383ffff */
.L_x_36:
[----:B----4-:R-:W-:-:S07]  /*7260*/  MOV R0, UR5 ;  /* 0x0000000500007c02 */ /* 0x010fce0008000f00 */
.L_x_110:
[----:B-1----:R1:W2:Y:S02]  /*7270*/  SYNCS.PHASECHK.TRANS64.TRYWAIT P0, [R0+URZ], R3 ;  /* 0x00000003000075a7 */ /* 0x0022a400080011ff */
[----:B--2---:R-:W-:Y:S05]  /*7280*/  @!P0 NANOSLEEP.SYNCS 0x989680 ;  /* 0x009896800000895d */ /* 0x004fea0003900000 */
[----:B------:R-:W2:Y:S02]  /*7290*/  @!P0 SYNCS.PHASECHK.TRANS64 P0, [R0+URZ], R3 ;  /* 0x00000003000085a7 */ /* 0x000ea400080010ff */
[----:B--2---:R-:W-:Y:S05]  /*72a0*/  @!P0 BRA `(.L_x_110) ;  /* 0xfffffffc00f08947 */ /* 0x004fea000383ffff */
[----:B------:R-:W-:Y:S05]  /*72b0*/  BRA `(.L_x_111) ;  /* 0xffffffb000187947 */ /* 0x000fea000383ffff */
.L_x_37:
[----:B----4-:R-:W-:-:S07]  /*72c0*/  MOV R0, UR5 ;  /* 0x0000000500007c02 */ /* 0x010fce0008000f00 */
.L_x_112:
[----:B-1----:R1:W2:Y:S02]  /*72d0*/  SYNCS.PHASECHK.TRANS64.TRYWAIT P0, [R0+URZ], R3 ;  /* 0x00000003000075a7 */ /* 0x0022a400080011ff */
[----:B--2---:R-:W-:Y:S05]  /*72e0*/  @!P0 NANOSLEEP.SYNCS 0x989680 ;  /* 0x009896800000895d */ /* 0x004fea0003900000 */
[----:B------:R-:W2:Y:S02]  /*72f0*/  @!P0 SYNCS.PHASECHK.TRANS64 P0, [R0+URZ], R3 ;  /* 0x00000003000085a7 */ /* 0x000ea400080010ff */
[----:B--2---:R-:W-:Y:S05]  /*7300*/  @!P0 BRA `(.L_x_112) ;  /* 0xfffffffc00f08947 */ /* 0x004fea000383ffff */
[----:B------:R-:W-:Y:S05]  /*7310*/  BRA `(.L_x_113) ;  /* 0xffffffb000247947 */ /* 0x000fea000383ffff */
.L_x_38:
[----:B----4-:R-:W-:-:S07]  /*7320*/  MOV R0, UR5 ;  /* 0x0000000500007c02 */ /* 0x010fce0008000f00 */
.L_x_114:
[----:B-1----:R1:W2:Y:S02]  /*7330*/  SYNCS.PHASECHK.TRANS64.TRYWAIT P0, [R0+URZ], R3 ;  /* 0x00000003000075a7 */ /* 0x0022a400080011ff */
[----:B--2---:R-:W-:Y:S05]  /*7340*/  @!P0 NANOSLEEP.SYNCS 0x989680 ;  /* 0x009896800000895d */ /* 0x004fea0003900000 */
[----:B------:R-:W2:Y:S02]  /*7350*/  @!P0 SYNCS.PHASECHK.TRANS64 P0, [R0+URZ], R3 ;  /* 0x00000003000085a7 */ /* 0x000ea400080010ff */
[----:B--2---:R-:W-:Y:S05]  /*7360*/  @!P0 BRA `(.L_x_114) ;  /* 0xfffffffc00f08947 */ /* 0x004fea000383ffff */
[----:B------:R-:W-:Y:S05]  /*7370*/  BRA `(.L_x_115) ;  /* 0xffffffb000307947 */ /* 0x000fea000383ffff */
.L_x_39:
[----:B----4-:R-:W-:-:S07]  /*7380*/  MOV R0, UR5 ;  /* 0x0000000500007c02 */ /* 0x010fce0008000f00 */
.L_x_116:
[----:B-1----:R1:W2:Y:S02]  /*7390*/  SYNCS.PHASECHK.TRANS64.TRYWAIT P0, [R0+URZ], R3 ;  /* 0x00000003000075a7 */ /* 0x0022a400080011ff */
[----:B--2---:R-:W-:Y:S05]  /*73a0*/  @!P0 NANOSLEEP.SYNCS 0x989680 ;  /* 0x009896800000895d */ /* 0x004fea0003900000 */
[----:B------:R-:W2:Y:S02]  /*73b0*/  @!P0 SYNCS.PHASECHK.TRANS64 P0, [R0+URZ], R3 ;  /* 0x00000003000085a7 */ /* 0x000ea400080010ff */
[----:B--2---:R-:W-:Y:S05]  /*73c0*/  @!P0 BRA `(.L_x_116) ;  /* 0xfffffffc00f08947 */ /* 0x004fea000383ffff */
[----:B------:R-:W-:Y:S05]  /*73d0*/  BRA `(.L_x_117) ;  /* 0xffffffb0003c7947 */ /* 0x000fea000383ffff */
.L_x_42:
[----:B-1----:R1:W2:Y:S02]  /*73e0*/  SYNCS.PHASECHK.TRANS64.TRYWAIT P0, [R0+URZ+0xe0], R5 ;  /* 0x0000e005000075a7 */ /* 0x0022a400080011ff */
[----:B--2---:R-:W-:Y:S05]  /*73f0*/  @!P0 NANOSLEEP.SYNCS 0x989680 ;  /* 0x009896800000895d */ /* 0x004fea0003900000 */
[----:B------:R-:W2:Y:S02]  /*7400*/  @!P0 SYNCS.PHASECHK.TRANS64 P0, [R0+URZ+0xe0], R5 ;  /* 0x0000e005000085a7 */ /* 0x000ea400080010ff */
[----:B--2---:R-:W-:Y:S05]  /*7410*/  @!P0 BRA `(.L_x_42) ;  /* 0xfffffffc00f08947 */ /* 0x004fea000383ffff */
[----:B------:R-:W-:Y:S05]  /*7420*/  BRA `(.L_x_118) ;  /* 0xffffffb000987947 */ /* 0x000fea000383ffff */
.L_x_43:
[----:B------:R-:W-:-:S07]  /*7430*/  MOV R0, UR5 ;  /* 0x0000000500007c02 */ /* 0x000fce0008000f00 */
.L_x_119:
[----:B-1----:R1:W2:Y:S02]  /*7440*/  SYNCS.PHASECHK.TRANS64.TRYWAIT P0, [R0+URZ+0x90], R5 ;  /* 0x00009005000075a7 */ /* 0x0022a400080011ff */
[----:B--2---:R-:W-:Y:S05]  /*7450*/  @!P0 NANOSLEEP.SYNCS 0x989680 ;  /* 0x009896800000895d */ /* 0x004fea0003900000 */
[----:B------:R-:W2:Y:S02]  /*7460*/  @!P0 SYNCS.PHASECHK.TRANS64 P0, [R0+URZ+0x90], R5 ;  /* 0x00009005000085a7 */ /* 0x000ea400080010ff */
[----:B--2---:R-:W-:Y:S05]  /*7470*/  @!P0 BRA `(.L_x_119) ;  /* 0xfffffffc00f08947 */ /* 0x004fea000383ffff */
[----:B------:R-:W-:Y:S05]  /*7480*/  BRA `(.L_x_120) ;  /* 0xffffffb000a87947 */ /* 0x000fea000383ffff */
.L_x_44:
[----:B-1----:R1:W2:Y:S02]  /*7490*/  SYNCS.PHASECHK.TRANS64.TRYWAIT P1, [R0+URZ+0x80], R5 ;  /* 0x00008005000075a7 */ /* 0x0022a400080211ff */
[----:B--2---:R-:W-:Y:S05]  /*74a0*/  @!P1 NANOSLEEP.SYNCS 0x989680 ;  /* 0x009896800000995d */ /* 0x004fea0003900000 */
[----:B------:R-:W2:Y:S02]  /*74b0*/  @!P1 SYNCS.PHASECHK.TRANS64 P1, [R0+URZ+0x80], R5 ;  /* 0x00008005000095a7 */ /* 0x000ea400080210ff */
[----:B--2---:R-:W-:Y:S05]  /*74c0*/  @!P1 BRA `(.L_x_44) ;  /* 0xfffffffc00f09947 */ /* 0x004fea000383ffff */
[----:B------:R-:W-:Y:S05]  /*74d0*/  BRA `(.L_x_121) ;  /* 0xffffffb000d87947 */ /* 0x000fea000383ffff */
.L_x_47:
[----:B------:R-:W-:-:S07]  /*74e0*/  MOV R0, UR5 ;  /* 0x0000000500007c02 */ /* 0x000fce0008000f00 */
.L_x_122:
[----:B-1----:R1:W2:Y:S02]  /*74f0*/  SYNCS.PHASECHK.TRANS64.TRYWAIT P0, [R0+URZ+0x90], R3 ;  /* 0x00009003000075a7 */ /* 0x0022a400080011ff */
[----:B--2---:R-:W-:Y:S05]  /*7500*/  @!P0 NANOSLEEP.SYNCS 0x989680 ;  /* 0x009896800000895d */ /* 0x004fea0003900000 */
[----:B------:R-:W2:Y:S02]  /*7510*/  @!P0 SYNCS.PHASECHK.TRANS64 P0, [R0+URZ+0x90], R3 ;  /* 0x00009003000085a7 */ /* 0x000ea400080010ff */
[----:B--2---:R-:W-:Y:S05]  /*7520*/  @!P0 BRA `(.L_x_122) ;  /* 0xfffffffc00f08947 */ /* 0x004fea000383ffff */
[----:B------:R-:W-:Y:S05]  /*7530*/  BRA `(.L_x_46) ;  /* 0xffffffb4002c7947 */ /* 0x000fea000383ffff */
.L_x_54:
[----:B-1----:R1:W2:Y:S02]  /*7540*/  SYNCS.PHASECHK.TRANS64.TRYWAIT P1, [R0+URZ+0x80], R5 ;  /* 0x00008005000075a7 */ /* 0x0022a400080211ff */
[----:B--2---:R-:W-:Y:S05]  /*7550*/  @!P1 NANOSLEEP.SYNCS 0x989680 ;  /* 0x009896800000995d */ /* 0x004fea0003900000 */
[----:B------:R-:W2:Y:S02]  /*7560*/  @!P1 SYNCS.PHASECHK.TRANS64 P1, [R0+URZ+0x80], R5 ;  /* 0x00008005000095a7 */ /* 0x000ea400080210ff */
[----:B--2---:R-:W-:Y:S05]  /*7570*/  @!P1 BRA `(.L_x_54) ;  /* 0xfffffffc00f09947 */ /* 0x004fea000383ffff */
[----:B------:R-:W-:Y:S05]  /*7580*/  BRA `(.L_x_123) ;  /* 0xffffffb800847947 */ /* 0x000fea000383ffff */
.L_x_55:
[----:B------:R-:W-:-:S07]  /*7590*/  MOV R3, UR9 ;  /* 0x0000000900037c02 */ /* 0x000fce0008000f00 */
.L_x_124:
[----:B-1----:R1:W2:Y:S02]  /*75a0*/  SYNCS.PHASECHK.TRANS64.TRYWAIT P0, [R3+URZ+0xc0], R0 ;  /* 0x0000c000030075a7 */ /* 0x0022a400080011ff */
[----:B--2---:R-:W-:Y:S05]  /*75b0*/  @!P0 NANOSLEEP.SYNCS 0x989680 ;  /* 0x009896800000895d */ /* 0x004fea0003900000 */
[----:B------:R-:W2:Y:S02]  /*75c0*/  @!P0 SYNCS.PHASECHK.TRANS64 P0, [R3+URZ+0xc0], R0 ;  /* 0x0000c000030085a7 */ /* 0x000ea400080010ff */
[----:B--2---:R-:W-:Y:S05]  /*75d0*/  @!P0 BRA `(.L_x_124) ;  /* 0xfffffffc00f08947 */ /* 0x004fea000383ffff */
[----:B------:R-:W-:Y:S05]  /*75e0*/  BRA `(.L_x_125) ;  /* 0xffffffb800b87947 */ /* 0x000fea000383ffff */
.L_x_58:
[----:B------:R-:W-:Y:S07]  /*75f0*/  MOV R0, UR7 ;  /* 0x0000000700007c02 */ /* 0x000fee0008000f00 */
.L_x_126:
[----:B-1----:R1:W2:Y:S02]  /*7600*/  SYNCS.PHASECHK.TRANS64.TRYWAIT P0, [R0+URZ], R3 ;  /* 0x00000003000075a7 */ /* 0x0022a400080011ff */
[----:B--2---:R-:W-:Y:S05]  /*7610*/  @!P0 NANOSLEEP.SYNCS 0x989680 ;  /* 0x009896800000895d */ /* 0x004fea0003900000 */
[----:B------:R-:W2:Y:S02]  /*7620*/  @!P0 SYNCS.PHASECHK.TRANS64 P0, [R0+URZ], R3 ;  /* 0x00000003000085a7 */ /* 0x000ea400080010ff */
[----:B--2---:R-:W-:Y:S05]  /*7630*/  @!P0 BRA `(.L_x_126) ;  /* 0xfffffffc00f08947 */ /* 0x004fea000383ffff */
[----:B------:R-:W-:Y:S05]  /*7640*/  BRA `(.L_x_57) ;  /* 0xffffffb800f07947 */ /* 0x000fea000383ffff */
.L_x_61:
[----:B------:R-:W-:-:S07]  /*7650*/  MOV R0, UR5 ;  /* 0x0000000500007c02 */ /* 0x000fce0008000f00 */
.L_x_127:
[----:B--2---:R2:W3:Y:S02]  /*7660*/  SYNCS.PHASECHK.TRANS64.TRYWAIT P0, [R0+URZ], R3 ;  /* 0x00000003000075a7 */ /* 0x0044e400080011ff */
[----:B---3--:R-:W-:Y:S05]  /*7670*/  @!P0 NANOSLEEP.SYNCS 0x989680 ;  /* 0x009896800000895d */ /* 0x008fea0003900000 */
[----:B------:R-:W3:Y:S02]  /*7680*/  @!P0 SYNCS.PHASECHK.TRANS64 P0, [R0+URZ], R3 ;  /* 0x00000003000085a7 */ /* 0x000ee400080010ff */
[----:B---3--:R-:W-:Y:S05]  /*7690*/  @!P0 BRA `(.L_x_127) ;  /* 0xfffffffc00f08947 */ /* 0x008fea000383ffff */
[----:B------:R-:W-:Y:S05]  /*76a0*/  BRA `(.L_x_128) ;  /* 0xffffffbc00907947 */ /* 0x000fea000383ffff */
.L_x_62:
[----:B------:R-:W-:-:S07]  /*76b0*/  MOV R0, UR5 ;  /* 0x0000000500007c02 */ /* 0x000fce0008000f00 */
.L_x_129:
[----:B--2---:R2:W3:Y:S02]  /*76c0*/  SYNCS.PHASECHK.TRANS64.TRYWAIT P0, [R0+URZ], R3 ;  /* 0x00000003000075a7 */ /* 0x0044e400080011ff */
[----:B---3--:R-:W-:Y:S05]  /*76d0*/  @!P0 NANOSLEEP.SYNCS 0x989680 ;  /* 0x009896800000895d */ /* 0x008fea0003900000 */
[----:B------:R-:W3:Y:S02]  /*76e0*/  @!P0 SYNCS.PHASECHK.TRANS64 P0, [R0+URZ], R3 ;  /* 0x00000003000085a7 */ /* 0x000ee400080010ff */
[----:B---3--:R-:W-:Y:S05]  /*76f0*/  @!P0 BRA `(.L_x_129) ;  /* 0xfffffffc00f08947 */ /* 0x008fea000383ffff */
[----:B------:R-:W-:Y:S05]  /*7700*/  BRA `(.L_x_130) ;  /* 0xffffffbc009c7947 */ /* 0x000fea000383ffff */
.L_x_63:
[----:B------:R-:W-:-:S07]  /*7710*/  MOV R0, UR5 ;  /* 0x0000000500007c02 */ /* 0x000fce0008000f00 */
.L_x_131:
[----:B--2---:R2:W3:Y:S02]  /*7720*/  SYNCS.PHASECHK.TRANS64.TRYWAIT P0, [R0+URZ], R3 ;  /* 0x00000003000075a7 */ /* 0x0044e400080011ff */
[----:B---3--:R-:W-:Y:S05]  /*7730*/  @!P0 NANOSLEEP.SYNCS 0x989680 ;  /* 0x009896800000895d */ /* 0x008fea0003900000 */
[----:B------:R-:W3:Y:S02]  /*7740*/  @!P0 SYNCS.PHASECHK.TRANS64 P0, [R0+URZ], R3 ;  /* 0x00000003000085a7 */ /* 0x000ee400080010ff */
[----:B---3--:R-:W-:Y:S05]  /*7750*/  @!P0 BRA `(.L_x_131) ;  /* 0xfffffffc00f08947 */ /* 0x008fea000383ffff */
[----:B------:R-:W-:Y:S05]  /*7760*/  BRA `(.L_x_132) ;  /* 0xffffffbc00a87947 */ /* 0x000fea000383ffff */
.L_x_64:
[----:B------:R-:W-:-:S07]  /*7770*/  MOV R0, UR7 ;  /* 0x0000000700007c02 */ /* 0x000fce0008000f00 */
.L_x_133:
[----:B--2---:R2:W3:Y:S02]  /*7780*/  SYNCS.PHASECHK.TRANS64.TRYWAIT P0, [R0+URZ], R3 ;  /* 0x00000003000075a7 */ /* 0x0044e400080011ff */
[----:B---3--:R-:W-:Y:S05]  /*7790*/  @!P0 NANOSLEEP.SYNCS 0x989680 ;  /* 0x009896800000895d */ /* 0x008fea0003900000 */
[----:B------:R-:W3:Y:S02]  /*77a0*/  @!P0 SYNCS.PHASECHK.TRANS64 P0, [R0+URZ], R3 ;  /* 0x00000003000085a7 */ /* 0x000ee400080010ff */
[----:B---3--:R-:W-:Y:S05]  /*77b0*/  @!P0 BRA `(.L_x_133) ;  /* 0xfffffffc00f08947 */ /* 0x008fea000383ffff */
[----:B------:R-:W-:Y:S05]  /*77c0*/  BRA `(.L_x_134) ;  /* 0xffffffbc00b47947 */ /* 0x000fea000383ffff */
.L_x_69:
[----:B--2---:R2:W3:Y:S02]  /*77d0*/  SYNCS.PHASECHK.TRANS64.TRYWAIT P0, [R0+URZ+0x80], R3 ;  /* 0x00008003000075a7 */ /* 0x0044e400080011ff */
[----:B---3--:R-:W-:Y:S05]  /*77e0*/  @!P0 NANOSLEEP.SYNCS 0x989680 ;  /* 0x009896800000895d */ /* 0x008fea0003900000 */
[----:B------:R-:W3:Y:S02]  /*77f0*/  @!P0 SYNCS.PHASECHK.TRANS64 P0, [R0+URZ+0x80], R3 ;  /* 0x00008003000085a7 */ /* 0x000ee400080010ff */
[----:B---3--:R-:W-:Y:S05]  /*7800*/  @!P0 BRA `(.L_x_69) ;  /* 0xfffffffc00f08947 */ /* 0x008fea000383ffff */
[----:B------:R-:W-:Y:S05]  /*7810*/  BRA `(.L_x_135) ;  /* 0xffffffc000b87947 */ /* 0x000fea000383ffff */
.L_x_72:
[----:B------:R-:W-:Y:S07]  /*7820*/  MOV R0, UR7 ;  /* 0x0000000700007c02 */ /* 0x000fee0008000f00 */
.L_x_136:
[----:B--2---:R2:W3:Y:S02]  /*7830*/  SYNCS.PHASECHK.TRANS64.TRYWAIT P0, [R0+URZ+0x78], R3 ;  /* 0x00007803000075a7 */ /* 0x0044e400080011ff */
[----:B---3--:R-:W-:Y:S05]  /*7840*/  @!P0 NANOSLEEP.SYNCS 0x989680 ;  /* 0x009896800000895d */ /* 0x008fea0003900000 */
[----:B------:R-:W3:Y:S02]  /*7850*/  @!P0 SYNCS.PHASECHK.TRANS64 P0, [R0+URZ+0x78], R3 ;  /* 0x00007803000085a7 */ /* 0x000ee400080010ff */
[----:B---3--:R-:W-:Y:S05]  /*7860*/  @!P0 BRA `(.L_x_136) ;  /* 0xfffffffc00f08947 */ /* 0x008fea000383ffff */
[----:B------:R-:W-:Y:S05]  /*7870*/  BRA `(.L_x_71) ;  /* 0xffffffc400987947 */ /* 0x000fea000383ffff */
.L_x_75:
[----:B--2---:R-:W-:Y:S07]  /*7880*/  MOV R3, UR7 ;  /* 0x0000000700037c02 */ /* 0x004fee0008000f00 */
.L_x_137:
[----:B-1----:R1:W2:Y:S02]  /*7890*/  SYNCS.PHASECHK.TRANS64.TRYWAIT P0, [R3+URZ+0x60], R12 ;  /* 0x0000600c030075a7 */ /* 0x0022a400080011ff */
[----:B--2---:R-:W-:Y:S05]  /*78a0*/  @!P0 NANOSLEEP.SYNCS 0x989680 ;  /* 0x009896800000895d */ /* 0x004fea0003900000 */
[----:B------:R-:W2:Y:S02]  /*78b0*/  @!P0 SYNCS.PHASECHK.TRANS64 P0, [R3+URZ+0x60], R12 ;  /* 0x0000600c030085a7 */ /* 0x000ea400080010ff */
[----:B--2---:R-:W-:Y:S05]  /*78c0*/  @!P0 BRA `(.L_x_137) ;  /* 0xfffffffc00f08947 */ /* 0x004fea000383ffff */
[----:B------:R-:W-:Y:S05]  /*78d0*/  BRA `(.L_x_138) ;  /* 0xffffffc800107947 */ /* 0x000fea000383ffff */
.L_x_76:
[----:B------:R-:W-:Y:S07]  /*78e0*/  MOV R3, UR7 ;  /* 0x0000000700037c02 */ /* 0x000fee0008000f00 */
.L_x_139:
[----:B-1----:R1:W2:Y:S02]  /*78f0*/  SYNCS.PHASECHK.TRANS64.TRYWAIT P0, [R3+URZ+0x68], R12 ;  /* 0x0000680c030075a7 */ /* 0x0022a400080011ff */
[----:B--2---:R-:W-:Y:S05]  /*7900*/  @!P0 NANOSLEEP.SYNCS 0x989680 ;  /* 0x009896800000895d */ /* 0x004fea0003900000 */
[----:B------:R-:W2:Y:S02]  /*7910*/  @!P0 SYNCS.PHASECHK.TRANS64 P0, [R3+URZ+0x68], R12 ;  /* 0x0000680c030085a7 */ /* 0x000ea400080010ff */
[----:B--2---:R-:W-:Y:S05]  /*7920*/  @!P0 BRA `(.L_x_139) ;  /* 0xfffffffc00f08947 */ /* 0x004fea000383ffff */
[----:B------:R-:W-:Y:S05]  /*7930*/  BRA `(.L_x_140) ;  /* 0xffffffc800907947 */ /* 0x000fea000383ffff */
.L_x_78:
[----:B------:R-:W-:-:S07]  /*7940*/  MOV R0, UR7 ;  /* 0x0000000700007c02 */ /* 0x000fce0008000f00 */
.L_x_141:
[----:B-1----:R1:W3:Y:S02]  /*7950*/  SYNCS.PHASECHK.TRANS64.TRYWAIT P0, [R0+URZ+0x60], R3 ;  /* 0x00006003000075a7 */ /* 0x0022e400080011ff */
[----:B---3--:R-:W-:Y:S05]  /*7960*/  @!P0 NANOSLEEP.SYNCS 0x989680 ;  /* 0x009896800000895d */ /* 0x008fea0003900000 */
[----:B------:R-:W3:Y:S02]  /*7970*/  @!P0 SYNCS.PHASECHK.TRANS64 P0, [R0+URZ+0x60], R3 ;  /* 0x00006003000085a7 */ /* 0x000ee400080010ff */
[----:B---3--:R-:W-:Y:S05]  /*7980*/  @!P0 BRA `(.L_x_141) ;  /* 0xfffffffc00f08947 */ /* 0x008fea000383ffff */
[----:B------:R-:W-:Y:S05]  /*7990*/  BRA `(.L_x_142) ;  /* 0xffffffcc00007947 */ /* 0x000fea000383ffff */
.L_x_80:
[----:B--2---:R2:W4:Y:S02]  /*79a0*/  SYNCS.PHASECHK.TRANS64.TRYWAIT P0, [R0+URZ+0x80], R3 ;  /* 0x00008003000075a7 */ /* 0x00452400080011ff */
[----:B----4-:R-:W-:Y:S05]  /*79b0*/  @!P0 NANOSLEEP.SYNCS 0x989680 ;  /* 0x009896800000895d */ /* 0x010fea0003900000 */
[----:B------:R-:W4:Y:S02]  /*79c0*/  @!P0 SYNCS.PHASECHK.TRANS64 P0, [R0+URZ+0x80], R3 ;  /* 0x00008003000085a7 */ /* 0x000f2400080010ff */
[----:B----4-:R-:W-:Y:S05]  /*79d0*/  @!P0 BRA `(.L_x_80) ;  /* 0xfffffffc00f08947 */ /* 0x010fea000383ffff */
[----:B------:R-:W-:Y:S05]  /*79e0*/  BRA `(.L_x_143) ;  /* 0xffffffcc00cc7947 */ /* 0x000fea000383ffff */
.L_x_91:
[----:B-1----:R1:W3:Y:S02]  /*79f0*/  SYNCS.PHASECHK.TRANS64.TRYWAIT P1, [R0+URZ+0x50], R3 ;  /* 0x00005003000075a7 */ /* 0x0022e400080211ff */
[----:B---3--:R-:W-:Y:S05]  /*7a00*/  @!P1 NANOSLEEP.SYNCS 0x989680 ;  /* 0x009896800000995d */ /* 0x008fea0003900000 */
[----:B------:R-:W3:Y:S02]  /*7a10*/  @!P1 SYNCS.PHASECHK.TRANS64 P1, [R0+URZ+0x50], R3 ;  /* 0x00005003000095a7 */ /* 0x000ee400080210ff */
[----:B---3--:R-:W-:Y:S05]  /*7a20*/  @!P1 BRA `(.L_x_91) ;  /* 0xfffffffc00f09947 */ /* 0x008fea000383ffff */
[----:B------:R-:W-:Y:S05]  /*7a30*/  BRA `(.L_x_90) ;  /* 0xffffffd800e47947 */ /* 0x000fea000383ffff */
.L_x_93:
[----:B-1----:R1:W4:Y:S02]  /*7a40*/  SYNCS.PHASECHK.TRANS64.TRYWAIT P0, [R113+URZ+0xa0], R2 ;  /* 0x0000a002710075a7 */ /* 0x00232400080011ff */
[----:B----4-:R-:W-:Y:S05]  /*7a50*/  @!P0 NANOSLEEP.SYNCS 0x989680 ;  /* 0x009896800000895d */ /* 0x010fea0003900000 */
[----:B------:R-:W4:Y:S02]  /*7a60*/  @!P0 SYNCS.PHASECHK.TRANS64 P0, [R113+URZ+0xa0], R2 ;  /* 0x0000a002710085a7 */ /* 0x000f2400080010ff */
[----:B----4-:R-:W-:Y:S05]  /*7a70*/  @!P0 BRA `(.L_x_93) ;  /* 0xfffffffc00f08947 */ /* 0x010fea000383ffff */
[----:B------:R-:W-:Y:S05]  /*7a80*/  BRA `(.L_x_92) ;  /* 0xffffffdc00387947 */ /* 0x000fea000383ffff */
.L_x_101:
[----:B--2---:R2:W3:Y:S02]  /*7a90*/  SYNCS.PHASECHK.TRANS64.TRYWAIT P0, [R32+URZ+0x50], R3 ;  /* 0x00005003200075a7 */ /* 0x0044e400080011ff */
[----:B---3--:R-:W-:Y:S05]  /*7aa0*/  @!P0 NANOSLEEP.SYNCS 0x989680 ;  /* 0x009896800000895d */ /* 0x008fea0003900000 */
[----:B------:R-:W3:Y:S02]  /*7ab0*/  @!P0 SYNCS.PHASECHK.TRANS64 P0, [R32+URZ+0x50], R3 ;  /* 0x00005003200085a7 */ /* 0x000ee400080010ff */
[----:B---3--:R-:W-:Y:S05]  /*7ac0*/  @!P0 BRA `(.L_x_101) ;  /* 0xfffffffc00f08947 */ /* 0x008fea000383ffff */
[----:B------:R-:W-:Y:S05]  /*7ad0*/  BRA `(.L_x_100) ;  /* 0xffffffe800287947 */ /* 0x000fea000383ffff */
        .weak           $__internal_0_$__cuda_sm10x_tcgen05_guardrail_trap_col_being_dealloced_not_returned_by_alloc
        .type           $__internal_0_$__cuda_sm10x_tcgen05_guardrail_trap_col_being_dealloced_not_returned_by_alloc,@function
        .size           $__internal_0_$__cuda_sm10x_tcgen05_guardrail_trap_col_being_dealloced_not_returned_by_alloc,($__internal_1_$__cuda_sm10x_tcgen05_guardrail_trap_phase_invalid_during_alloc - $__internal_0_$__cuda_sm10x_tcgen05_guardrail_trap_col_being_dealloced_not_returned_by_alloc)
$__internal_0_$__cuda_sm10x_tcgen05_guardrail_trap_col_being_dealloced_not_returned_by_alloc:
[----:B------:R-:W-:Y:S05]  /*7ae0*/  BPT.TRAP 0x1 ;  /* 0x000000040000795c */ /* 0x000fea0000300000 */
[----:B------:R-:W-:-:S04]  /*7af0*/  HFMA2 R3, -RZ, RZ, 0, 0 ;  /* 0x00000000ff037431 */ /* 0x000fc800000001ff */
[----:B------:R-:W-:Y:S05]  /*7b00*/  RET.REL.NODEC R2 `(_ZN7cutlass13device_kernelINS_4gemm6kernel13GemmUniversalIN4cute5tupleIJiiiiEEENS1_10collective13CollectiveMmaINS1_35MainloopSm100TmaUmmaWarpSpecializedILi5ELi2ELi4ENS5_IJNS4_1CILi1EEESB_SB_EEEEENS5_IJNSA_ILi64EEENSA_ILi128EEENSA_ILi32EEEEEENS_12float_e5m2_tENS5_IJlSB_lEEESI_SJ_NS4_8TiledMMAINS4_8MMA_AtomIJNS4_10MMA_TraitsINS4_19SM100_MMA_F8F6F4_SSEJSI_SI_fSE_SF_NS4_17integral_constantINS4_4UMMA5MajorELSQ_0EEESR_NSO_INSP_7ScaleInELSS_0EEEST_EEEEEENS4_6LayoutISC_NS5_IJNSA_ILi0EEESX_SX_EEEEENS5_IJNS4_10UnderscoreES10_S10_EEEEENS4_13SM90_TMA_LOADENS4_14ComposedLayoutINS4_7SwizzleILi1ELi4ELi3EEENS4_18smem_ptr_flag_bitsILi8EEENSW_INS5_IJNSA_ILi8EEESG_EEENS5_IJSG_SB_EEEEEEEvNS4_8identityES13_S1D_vS1E_EENS_8epilogue10collective18CollectiveEpilogueINS1G_23Sm100TmaWarpSpecializedILi2ELi2ELi32ELb0ELb0EEEJSH_NS5_IJNSW_ISE_SB_EES1L_EEESI_SJ_SI_SJ_NS1G_6fusion15FusionCallbacksIS1K_NS1N_17LinearCombinationISI_fSI_fLNS_15FloatRoundStyleE2EEESH_S1M_JEEENS4_5SM1004TMEM4LOAD26SM100_TMEM_LOAD_16dp32b32xES13_NS14_INS15_ILi2ELi4ELi3EEES18_NSW_INS5_IJS19_SE_EEENS5_IJSE_SB_EEEEEEENS4_39AutoVectorizingCopyWithAssumedAlignmentILi128EEENS4_14SM90_TMA_STOREES21_S23_S23_EEEvvEEEEvNT_6ParamsE) ;  /* 0xffffff84023c7950 */ /* 0x000fea0003c3ffff */
        .weak           $__internal_1_$__cuda_sm10x_tcgen05_guardrail_trap_phase_invalid_during_alloc
        .type           $__internal_1_$__cuda_sm10x_tcgen05_guardrail_trap_phase_invalid_during_alloc,@function
        .size           $__internal_1_$__cuda_sm10x_tcgen05_guardrail_trap_phase_invalid_during_alloc,($__internal_2_$__cuda_sm10x_tcgen05_guardrail_trap_unallocated_columns_being_dealloced - $__internal_1_$__cuda_sm10x_tcgen05_guardrail_trap_phase_invalid_during_alloc)
$__internal_1_$__cuda_sm10x_tcgen05_guardrail_trap_phase_invalid_during_alloc:
[----:B------:R-:W-:Y:S05]  /*7b10*/  BPT.TRAP 0x1 ;  /* 0x000000040000795c */ /* 0x000fea0000300000 */
[----:B------:R-:W-:-:S04]  /*7b20*/  MOV R3, 0x0 ;  /* 0x0000000000037802 */ /* 0x000fc80000000f00 */
[----:B------:R-:W-:Y:S05]  /*7b30*/  RET.REL.NODEC R2 `(_ZN7cutlass13device_kernelINS_4gemm6kernel13GemmUniversalIN4cute5tupleIJiiiiEEENS1_10collective13CollectiveMmaINS1_35MainloopSm100TmaUmmaWarpSpecializedILi5ELi2ELi4ENS5_IJNS4_1CILi1EEESB_SB_EEEEENS5_IJNSA_ILi64EEENSA_ILi128EEENSA_ILi32EEEEEENS_12float_e5m2_tENS5_IJlSB_lEEESI_SJ_NS4_8TiledMMAINS4_8MMA_AtomIJNS4_10MMA_TraitsINS4_19SM100_MMA_F8F6F4_SSEJSI_SI_fSE_SF_NS4_17integral_constantINS4_4UMMA5MajorELSQ_0EEESR_NSO_INSP_7ScaleInELSS_0EEEST_EEEEEENS4_6LayoutISC_NS5_IJNSA_ILi0EEESX_SX_EEEEENS5_IJNS4_10UnderscoreES10_S10_EEEEENS4_13SM90_TMA_LOADENS4_14ComposedLayoutINS4_7SwizzleILi1ELi4ELi3EEENS4_18smem_ptr_flag_bitsILi8EEENSW_INS5_IJNSA_ILi8EEESG_EEENS5_IJSG_SB_EEEEEEEvNS4_8identityES13_S1D_vS1E_EENS_8epilogue10collective18CollectiveEpilogueINS1G_23Sm100TmaWarpSpecializedILi2ELi2ELi32ELb0ELb0EEEJSH_NS5_IJNSW_ISE_SB_EES1L_EEESI_SJ_SI_SJ_NS1G_6fusion15FusionCallbacksIS1K_NS1N_17LinearCombinationISI_fSI_fLNS_15FloatRoundStyleE2EEESH_S1M_JEEENS4_5SM1004TMEM4LOAD26SM100_TMEM_LOAD_16dp32b32xES13_NS14_INS15_ILi2ELi4ELi3EEES18_NSW_INS5_IJS19_SE_EEENS5_IJSE_SB_EEEEEEENS4_39AutoVectorizingCopyWithAssumedAlignmentILi128EEENS4_14SM90_TMA_STOREES21_S23_S23_EEEvvEEEEvNT_6ParamsE) ;  /* 0xffffff8402307950 */ /* 0x000fea0003c3ffff */
        .weak           $__internal_2_$__cuda_sm10x_tcgen05_guardrail_trap_unallocated_columns_being_dealloced
        .type           $__internal_2_$__cuda_sm10x_tcgen05_guardrail_trap_unallocated_columns_being_dealloced,@function
        .size           $__internal_2_$__cuda_sm10x_tcgen05_guardrail_trap_unallocated_columns_being_dealloced,(.L_x_145 - $__internal_2_$__cuda_sm10x_tcgen05_guardrail_trap_unallocated_columns_being_dealloced)
$__internal_2_$__cuda_sm10x_tcgen05_guardrail_trap_unallocated_columns_being_dealloced:
[----:B------:R-:W-:Y:S05]  /*7b40*/  BPT.TRAP 0x1 ;  /* 0x000000040000795c */ /* 0x000fea0000300000 */
[----:B------:R-:W-:-:S04]  /*7b50*/  HFMA2 R3, -RZ, RZ, 0, 0 ;  /* 0x00000000ff037431 */ /* 0x000fc800000001ff */
[----:B------:R-:W-:Y:S05]  /*7b60*/  RET.REL.NODEC R2 `(_ZN7cutlass13device_kernelINS_4gemm6kernel13GemmUniversalIN4cute5tupleIJiiiiEEENS1_10collective13CollectiveMmaINS1_35MainloopSm100TmaUmmaWarpSpecializedILi5ELi2ELi4ENS5_IJNS4_1CILi1EEESB_SB_EEEEENS5_IJNSA_ILi64EEENSA_ILi128EEENSA_ILi32EEEEEENS_12float_e5m2_tENS5_IJlSB_lEEESI_SJ_NS4_8TiledMMAINS4_8MMA_AtomIJNS4_10MMA_TraitsINS4_19SM100_MMA_F8F6F4_SSEJSI_SI_fSE_SF_NS4_17integral_constantINS4_4UMMA5MajorELSQ_0EEESR_NSO_INSP_7ScaleInELSS_0EEEST_EEEEEENS4_6LayoutISC_NS5_IJNSA_ILi0EEESX_SX_EEEEENS5_IJNS4_10UnderscoreES10_S10_EEEEENS4_13SM90_TMA_LOADENS4_14ComposedLayoutINS4_7SwizzleILi1ELi4ELi3EEENS4_18smem_ptr_flag_bitsILi8EEENSW_INS5_IJNSA_ILi8EEESG_EEENS5_IJSG_SB_EEEEEEEvNS4_8identityES13_S1D_vS1E_EENS_8epilogue10collective18CollectiveEpilogueINS1G_23Sm100TmaWarpSpecializedILi2ELi2ELi32ELb0ELb0EEEJSH_NS5_IJNSW_ISE_SB_EES1L_EEESI_SJ_SI_SJ_NS1G_6fusion15FusionCallbacksIS1K_NS1N_17LinearCombinationISI_fSI_fLNS_15FloatRoundStyleE2EEESH_S1M_JEEENS4_5SM1004TMEM4LOAD26SM100_TMEM_LOAD_16dp32b32xES13_NS14_INS15_ILi2ELi4ELi3EEES18_NSW_INS5_IJS19_SE_EEENS5_IJSE_SB_EEEEEEENS4_39AutoVectorizingCopyWithAssumedAlignmentILi128EEENS4_14SM90_TMA_STOREES21_S23_S23_EEEvvEEEEvNT_6ParamsE) ;  /* 0xffffff8402247950 */ /* 0x000fea0003c3ffff */
.L_x_144:
[----:B------:R-:W-:-:S00]  /*7b70*/  BRA `(.L_x_144) ;  /* 0xfffffffc00fc7947 */ /* 0x000fc0000383ffff */
[----:B------:R-:W-:-:S00]  /*7b80*/  NOP ;  /* 0x0000000000007918 */ /* 0x000fc00000000000 */
[----:B------:R-:W-:-:S00]  /*7b90*/  NOP ;  /* 0x0000000000007918 */ /* 0x000fc00000000000 */
[----:B------:R-:W-:-:S00]  /*7ba0*/  NOP ;  /* 0x0000000000007918 */ /* 0x000fc00000000000 */
[----:B------:R-:W-:-:S00]  /*7bb0*/  NOP ;  /* 0x0000000000007918 */ /* 0x000fc00000000000 */
[----:B------:R-:W-:-:S00]  /*7bc0*/  NOP ;  /* 0x0000000000007918 */ /* 0x000fc00000000000 */
[----:B------:R-:W-:-:S00]  /*7bd0*/  NOP ;  /* 0x0000000000007918 */ /* 0x000fc00000000000 */
[----:B------:R-:W-:-:S00]  /*7be0*/  NOP ;  /* 0x0000000000007918 */ /* 0x000fc00000000000 */
[----:B------:R-:W-:-:S00]  /*7bf0*/  NOP ;  /* 0x0000000000007918 */ /* 0x000fc00000000000 */
.L_x_145:


//--------------------- .nv.global.init           --------------------------
	.section	.nv.global.init,"aw",@progbits
.nv.global.init:
	.type		$str$27,@object
	.size		$str$27,($str$28 - $str$27)
$str$27:
        /*0000*/ 	.byte	0x28, 0x61, 0x64, 0x64, 0x72, 0x65, 0x73, 0x73, 0x20, 0x26, 0x20, 0x6d, 0x61, 0x73, 0x6b, 0x29
        /*0010*/ 	.byte	0x20, 0x3d, 0x3d, 0x20, 0x30, 0x00
	.type		$str$28,@object
	.size		$str$28,($str$26 - $str$28)
$str$28:
        /*0016*/ 	.byte	0x2f, 0x74, 0x6d, 0x70, 0x2f, 0x63, 0x75, 0x74, 0x6c, 0x61, 0x73, 0x73, 0x5f, 0x73, 0x77, 0x65
        /*0026*/ 	.byte	0x65, 0x70, 0x5f, 0x73, 0x72, 0x63, 0x2f, 0x69, 0x6e, 0x63, 0x6c, 0x75, 0x64, 0x65, 0x2f, 0x63
        /*0036*/ 	.byte	0x75, 0x74, 0x65, 0x2f, 0x70, 0x6f, 0x69, 0x6e, 0x74, 0x65, 0x72, 0x5f, 0x66, 0x6c, 0x61, 0x67
        /*0046*/ 	.byte	0x67, 0x65, 0x64, 0x2e, 0x68, 0x70, 0x70, 0x00
	.type		$str$26,@object
	.size		$str$26,($str$25 - $str$26)
$str$26:
        /*004e*/ 	.byte	0x2f, 0x74, 0x6d, 0x70, 0x2f, 0x63, 0x75, 0x74, 0x6c, 0x61, 0x73, 0x73, 0x5f, 0x73, 0x77, 0x65
        /*005e*/ 	.byte	0x65, 0x70, 0x5f, 0x73, 0x72, 0x63, 0x2f, 0x69, 0x6e, 0x63, 0x6c, 0x75, 0x64, 0x65, 0x2f, 0x63
        /*006e*/ 	.byte	0x75, 0x74, 0x65, 0x2f, 0x61, 0x74, 0x6f, 0x6d, 0x2f, 0x63, 0x6f, 0x70, 0x79, 0x5f, 0x74, 0x72
        /*007e*/ 	.byte	0x61, 0x69, 0x74, 0x73, 0x5f, 0x73, 0x6d, 0x31, 0x30, 0x30, 0x2e, 0x68, 0x70, 0x70, 0x00
	.type		$str$25,@object
	.size		$str$25,(__unnamed_1 - $str$25)
$str$25:
        /*008d*/ 	.byte	0x28, 0x28, 0x75, 0x69, 0x6e, 0x74, 0x33, 0x32, 0x5f, 0x74, 0x28, 0x74, 0x68, 0x72, 0x65, 0x61
        /*009d*/ 	.byte	0x64, 0x49, 0x64, 0x78, 0x2e, 0x78, 0x29, 0x20, 0x2f, 0x20, 0x33, 0x32, 0x29, 0x20, 0x25, 0x20
        /*00ad*/ 	.byte	0x34, 0x29, 0x20, 0x3d, 0x3d, 0x20, 0x28, 0x28, 0x28, 0x74, 0x6d, 0x65, 0x6d, 0x5f, 0x61, 0x64
        /*00bd*/ 	.byte	0x64, 0x72, 0x20, 0x3e, 0x3e, 0x20, 0x31, 0x36, 0x29, 0x20, 0x2f, 0x20, 0x33, 0x32, 0x29, 0x20
        /*00cd*/ 	.byte	0x25, 0x20, 0x34, 0x29, 0x00
	.type		__unnamed_1,@object
	.size		__unnamed_1,(__unnamed_2 - __unnamed_1)
__unnamed_1:
        /*00d2*/ 	.byte	0x61, 0x75, 0x74, 0x6f, 0x20, 0x63, 0x75, 0x74, 0x65, 0x3a, 0x3a, 0x61, 0x73, 0x5f, 0x70, 0x6f
        /* <DEDUP_REMOVED lines=24> */
        /*0262*/ 	.byte	0x3c, 0x34, 0x30, 0x39, 0x36, 0x3e, 0x3e, 0x3e, 0x3e, 0x5d, 0x00
	.type		__unnamed_2,@object
	.size		__unnamed_2,(.L_2 - __unnamed_2)
__unnamed_2:
        /* <DEDUP_REMOVED lines=40> */
        /*04ed*/ 	.byte	0x74, 0x65, 0x3a, 0x3a, 0x43, 0x3c, 0x30, 0x3e, 0x3e, 0x3e, 0x3e, 0x5d, 0x00
.L_2:


//--------------------- .nv.shared._ZN7cutlass13device_kernelINS_4gemm6kernel13GemmUniversalIN4cute5tupleIJiiiiEEENS1_10collective13CollectiveMmaINS1_35MainloopSm100TmaUmmaWarpSpecializedILi5ELi2ELi4ENS5_IJNS4_1CILi1EEESB_SB_EEEEENS5_IJNSA_ILi64EEENSA_ILi128EEENSA_ILi32EEEEEENS_12float_e5m2_tENS5_IJlSB_lEEESI_SJ_NS4_8TiledMMAINS4_8MMA_AtomIJNS4_10MMA_TraitsINS4_19SM100_MMA_F8F6F4_SSEJSI_SI_fSE_SF_NS4_17integral_constantINS4_4UMMA5MajorELSQ_0EEESR_NSO_INSP_7ScaleInELSS_0EEEST_EEEEEENS4_6LayoutISC_NS5_IJNSA_ILi0EEESX_SX_EEEEENS5_IJNS4_10UnderscoreES10_S10_EEEEENS4_13SM90_TMA_LOADENS4_14ComposedLayoutINS4_7SwizzleILi1ELi4ELi3EEENS4_18smem_ptr_flag_bitsILi8EEENSW_INS5_IJNSA_ILi8EEESG_EEENS5_IJSG_SB_EEEEEEEvNS4_8identityES13_S1D_vS1E_EENS_8epilogue10collective18CollectiveEpilogueINS1G_23Sm100TmaWarpSpecializedILi2ELi2ELi32ELb0ELb0EEEJSH_NS5_IJNSW_ISE_SB_EES1L_EEESI_SJ_SI_SJ_NS1G_6fusion15FusionCallbacksIS1K_NS1N_17LinearCombinationISI_fSI_fLNS_15FloatRoundStyleE2EEESH_S1M_JEEENS4_5SM1004TMEM4LOAD26SM100_TMEM_LOAD_16dp32b32xES13_NS14_INS15_ILi2ELi4ELi3EEES18_NSW_INS5_IJS19_SE_EEENS5_IJSE_SB_EEEEEEENS4_39AutoVectorizingCopyWithAssumedAlignmentILi128EEENS4_14SM90_TMA_STOREES21_S23_S23_EEEvvEEEEvNT_6ParamsE --------------------------
	.section	.nv.shared._ZN7cutlass13device_kernelINS_4gemm6kernel13GemmUniversalIN4cute5tupleIJiiiiEEENS1_10collective13CollectiveMmaINS1_35MainloopSm100TmaUmmaWarpSpecializedILi5ELi2ELi4ENS5_IJNS4_1CILi1EEESB_SB_EEEEENS5_IJNSA_ILi64EEENSA_ILi128EEENSA_ILi32EEEEEENS_12float_e5m2_tENS5_IJlSB_lEEESI_SJ_NS4_8TiledMMAINS4_8MMA_AtomIJNS4_10MMA_TraitsINS4_19SM100_MMA_F8F6F4_SSEJSI_SI_fSE_SF_NS4_17integral_constantINS4_4UMMA5MajorELSQ_0EEESR_NSO_INSP_7ScaleInELSS_0EEEST_EEEEEENS4_6LayoutISC_NS5_IJNSA_ILi0EEESX_SX_EEEEENS5_IJNS4_10UnderscoreES10_S10_EEEEENS4_13SM90_TMA_LOADENS4_14ComposedLayoutINS4_7SwizzleILi1ELi4ELi3EEENS4_18smem_ptr_flag_bitsILi8EEENSW_INS5_IJNSA_ILi8EEESG_EEENS5_IJSG_SB_EEEEEEEvNS4_8identityES13_S1D_vS1E_EENS_8epilogue10collective18CollectiveEpilogueINS1G_23Sm100TmaWarpSpecializedILi2ELi2ELi32ELb0ELb0EEEJSH_NS5_IJNSW_ISE_SB_EES1L_EEESI_SJ_SI_SJ_NS1G_6fusion15FusionCallbacksIS1K_NS1N_17LinearCombinationISI_fSI_fLNS_15FloatRoundStyleE2EEESH_S1M_JEEENS4_5SM1004TMEM4LOAD26SM100_TMEM_LOAD_16dp32b32xES13_NS14_INS15_ILi2ELi4ELi3EEES18_NSW_INS5_IJS19_SE_EEENS5_IJSE_SB_EEEEEEENS4_39AutoVectorizingCopyWithAssumedAlignmentILi128EEENS4_14SM90_TMA_STOREES21_S23_S23_EEEvvEEEEvNT_6ParamsE,"aw",@nobits
	.sectionflags	@""
	.align	16
	.zero		1024


//--------------------- .nv.shared.reserved.0     --------------------------
	.section	.nv.shared.reserved.0,"aw",@nobits
	.weak		__nv_reservedSMEM_offset_0_alias
	.size		__nv_reservedSMEM_offset_0_alias, 0, 64
	.other		__nv_reservedSMEM_offset_0_alias,@"STO_CUDA_RESERVED_SHARED STV_DEFAULT"
__nv_reservedSMEM_offset_0_alias:
	.zero		0
.nv.shared.reserved.0:
	.zero		64
	.weak		__nv_reservedSMEM_tcgen05_partition
	.type		__nv_reservedSMEM_tcgen05_partition,@object
	.size		__nv_reservedSMEM_tcgen05_partition,(.L_0 - __nv_reservedSMEM_tcgen05_partition)
__nv_reservedSMEM_tcgen05_partition:
	.zero		32
.L_0:


//--------------------- .nv.global                --------------------------
	.section	.nv.global,"aw",@nobits
.nv.global:
	.type		_ZN39_INTERNAL_20c0835a_4_k_cu_b0854ee0_91644cute1_E,@object
	.size		_ZN39_INTERNAL_20c0835a_4_k_cu_b0854ee0_91644cute1_E,(_ZN39_INTERNAL_20c0835a_4_k_cu_b0854ee0_91644cuda3std3__45__cpo6cbeginE - _ZN39_INTERNAL_20c0835a_4_k_cu_b0854ee0_91644cute1_E)
_ZN39_INTERNAL_20c0835a_4_k_cu_b0854ee0_91644cute1_E:
	.zero		1
	.type		_ZN39_INTERNAL_20c0835a_4_k_cu_b0854ee0_91644cuda3std3__45__cpo6cbeginE,@object
	.size		_ZN39_INTERNAL_20c0835a_4_k_cu_b0854ee0_91644cuda3std3__45__cpo6cbeginE,(_ZN39_INTERNAL_20c0835a_4_k_cu_b0854ee0_91644cuda3std3__48in_placeE - _ZN39_INTERNAL_20c0835a_4_k_cu_b0854ee0_91644cuda3std3__45__cpo6cbeginE)
_ZN39_INTERNAL_20c0835a_4_k_cu_b0854ee0_91644cuda3std3__45__cpo6cbeginE:
	.zero		1
	.type		_ZN39_INTERNAL_20c0835a_4_k_cu_b0854ee0_91644cuda3std3__48in_placeE,@object
	.size		_ZN39_INTERNAL_20c0835a_4_k_cu_b0854ee0_91644cuda3std3__48in_placeE,(_ZN39_INTERNAL_20c0835a_4_k_cu_b0854ee0_91644cuda3std6ranges3__45__cpo9iter_moveE - _ZN39_INTERNAL_20c0835a_4_k_cu_b0854ee0_91644cuda3std3__48in_placeE)
_ZN39_INTERNAL_20c0835a_4_k_cu_b0854ee0_91644cuda3std3__48in_placeE:
	.zero		1
	.type		_ZN39_INTERNAL_20c0835a_4_k_cu_b0854ee0_91644cuda3std6ranges3__45__cpo9iter_moveE,@object
	.size		_ZN39_INTERNAL_20c0835a_4_k_cu_b0854ee0_91644cuda3std6ranges3__45__cpo9iter_moveE,(_ZN39_INTERNAL_20c0835a_4_k_cu_b0854ee0_91644cuda3std3__45__cpo5beginE - _ZN39_INTERNAL_20c0835a_4_k_cu_b0854ee0_91644cuda3std6ranges3__45__cpo9iter_moveE)
_ZN39_INTERNAL_20c0835a_4_k_cu_b0854ee0_91644cuda3std6ranges3__45__cpo9iter_moveE:
	.zero		1
	.type		_ZN39_INTERNAL_20c0835a_4_k_cu_b0854ee0_91644cuda3std3__45__cpo5beginE,@object
	.size		_ZN39_INTERNAL_20c0835a_4_k_cu_b0854ee0_91644cuda3std3__45__cpo5beginE,(_ZN39_INTERNAL_20c0835a_4_k_cu_b0854ee0_91644cuda3std3__441_GLOBAL__N__20c0835a_4_k_cu_b0854ee0_91646ignoreE - _ZN39_INTERNAL_20c0835a_4_k_cu_b0854ee0_91644cuda3std3__45__cpo5beginE)
_ZN39_INTERNAL_20c0835a_4_k_cu_b0854ee0_91644cuda3std3__45__cpo5beginE:
	.zero		1
	.type		_ZN39_INTERNAL_20c0835a_4_k_cu_b0854ee0_91644cuda3std3__441_GLOBAL__N__20c0835a_4_k_cu_b0854ee0_91646ignoreE,@object
	.size		_ZN39_INTERNAL_20c0835a_4_k_cu_b0854ee0_91644cuda3std3__441_GLOBAL__N__20c0835a_4_k_cu_b0854ee0_91646ignoreE,(_ZN39_INTERNAL_20c0835a_4_k_cu_b0854ee0_91644cute7productE - _ZN39_INTERNAL_20c0835a_4_k_cu_b0854ee0_91644cuda3std3__441_GLOBAL__N__20c0835a_4_k_cu_b0854ee0_91646ignoreE)
_ZN39_INTERNAL_20c0835a_4_k_cu_b0854ee0_91644cuda3std3__441_GLOBAL__N__20c0835a_4_k_cu_b0854ee0_91646ignoreE:
	.zero		1
	.type		_ZN39_INTERNAL_20c0835a_4_k_cu_b0854ee0_91644cute7productE,@object
	.size		_ZN39_INTERNAL_20c0835a_4_k_cu_b0854ee0_91644cute7productE,(_ZN39_INTERNAL_20c0835a_4_k_cu_b0854ee0_91644cuda3std3__45__cpo3endE - _ZN39_INTERNAL_20c0835a_4_k_cu_b0854ee0_91644cute7productE)
_ZN39_INTERNAL_20c0835a_4_k_cu_b0854ee0_91644cute7productE:
	.zero		1
	.type		_ZN39_INTERNAL_20c0835a_4_k_cu_b0854ee0_91644cuda3std3__45__cpo3endE,@object
	.size		_ZN39_INTERNAL_20c0835a_4_k_cu_b0854ee0_91644cuda3std3__45__cpo3endE,(_ZN39_INTERNAL_20c0835a_4_k_cu_b0854ee0_91644cuda3std3__419piecewise_constructE - _ZN39_INTERNAL_20c0835a_4_k_cu_b0854ee0_91644cuda3std3__45__cpo3endE)
_ZN39_INTERNAL_20c0835a_4_k_cu_b0854ee0_91644cuda3std3__45__cpo3endE:
	.zero		1
	.type		_ZN39_INTERNAL_20c0835a_4_k_cu_b0854ee0_91644cuda3std3__419piecewise_constructE,@object
	.size		_ZN39_INTERNAL_20c0835a_4_k_cu_b0854ee0_91644cuda3std3__419piecewise_constructE,(_ZN39_INTERNAL_20c0835a_4_k_cu_b0854ee0_91644cuda3std3__45__cpo4cendE - _ZN39_INTERNAL_20c0835a_4_k_cu_b0854ee0_91644cuda3std3__419piecewise_constructE)
_ZN39_INTERNAL_20c0835a_4_k_cu_b0854ee0_91644cuda3std3__419piecewise_constructE:
	.zero		1
	.type		_ZN39_INTERNAL_20c0835a_4_k_cu_b0854ee0_91644cuda3std3__45__cpo4cendE,@object
	.size		_ZN39_INTERNAL_20c0835a_4_k_cu_b0854ee0_91644cuda3std3__45__cpo4cendE,(_ZN39_INTERNAL_20c0835a_4_k_cu_b0854ee0_91644cuda3std6ranges3__45__cpo4swapE - _ZN39_INTERNAL_20c0835a_4_k_cu_b0854ee0_91644cuda3std3__45__cpo4cendE)
_ZN39_INTERNAL_20c0835a_4_k_cu_b0854ee0_91644cuda3std3__45__cpo4cendE:
	.zero		1
	.type		_ZN39_INTERNAL_20c0835a_4_k_cu_b0854ee0_91644cuda3std6ranges3__45__cpo4swapE,@object
	.size		_ZN39_INTERNAL_20c0835a_4_k_cu_b0854ee0_91644cuda3std6ranges3__45__cpo4swapE,(.L_10 - _ZN39_INTERNAL_20c0835a_4_k_cu_b0854ee0_91644cuda3std6ranges3__45__cpo4swapE)
_ZN39_INTERNAL_20c0835a_4_k_cu_b0854ee0_91644cuda3std6ranges3__45__cpo4swapE:
	.zero		1
.L_10:


//--------------------- .nv.constant0._ZN7cutlass13device_kernelINS_4gemm6kernel13GemmUniversalIN4cute5tupleIJiiiiEEENS1_10collective13CollectiveMmaINS1_35MainloopSm100TmaUmmaWarpSpecializedILi5ELi2ELi4ENS5_IJNS4_1CILi1EEESB_SB_EEEEENS5_IJNSA_ILi64EEENSA_ILi128EEENSA_ILi32EEEEEENS_12float_e5m2_tENS5_IJlSB_lEEESI_SJ_NS4_8TiledMMAINS4_8MMA_AtomIJNS4_10MMA_TraitsINS4_19SM100_MMA_F8F6F4_SSEJSI_SI_fSE_SF_NS4_17integral_constantINS4_4UMMA5MajorELSQ_0EEESR_NSO_INSP_7ScaleInELSS_0EEEST_EEEEEENS4_6LayoutISC_NS5_IJNSA_ILi0EEESX_SX_EEEEENS5_IJNS4_10UnderscoreES10_S10_EEEEENS4_13SM90_TMA_LOADENS4_14ComposedLayoutINS4_7SwizzleILi1ELi4ELi3EEENS4_18smem_ptr_flag_bitsILi8EEENSW_INS5_IJNSA_ILi8EEESG_EEENS5_IJSG_SB_EEEEEEEvNS4_8identityES13_S1D_vS1E_EENS_8epilogue10collective18CollectiveEpilogueINS1G_23Sm100TmaWarpSpecializedILi2ELi2ELi32ELb0ELb0EEEJSH_NS5_IJNSW_ISE_SB_EES1L_EEESI_SJ_SI_SJ_NS1G_6fusion15FusionCallbacksIS1K_NS1N_17LinearCombinationISI_fSI_fLNS_15FloatRoundStyleE2EEESH_S1M_JEEENS4_5SM1004TMEM4LOAD26SM100_TMEM_LOAD_16dp32b32xES13_NS14_INS15_ILi2ELi4ELi3EEES18_NSW_INS5_IJS19_SE_EEENS5_IJSE_SB_EEEEEEENS4_39AutoVectorizingCopyWithAssumedAlignmentILi128EEENS4_14SM90_TMA_STOREES21_S23_S23_EEEvvEEEEvNT_6ParamsE --------------------------
	.section	.nv.constant0._ZN7cutlass13device_kernelINS_4gemm6kernel13GemmUniversalIN4cute5tupleIJiiiiEEENS1_10collective13CollectiveMmaINS1_35MainloopSm100TmaUmmaWarpSpecializedILi5ELi2ELi4ENS5_IJNS4_1CILi1EEESB_SB_EEEEENS5_IJNSA_ILi64EEENSA_ILi128EEENSA_ILi32EEEEEENS_12float_e5m2_tENS5_IJlSB_lEEESI_SJ_NS4_8TiledMMAINS4_8MMA_AtomIJNS4_10MMA_TraitsINS4_19SM100_MMA_F8F6F4_SSEJSI_SI_fSE_SF_NS4_17integral_constantINS4_4UMMA5MajorELSQ_0EEESR_NSO_INSP_7ScaleInELSS_0EEEST_EEEEEENS4_6LayoutISC_NS5_IJNSA_ILi0EEESX_SX_EEEEENS5_IJNS4_10UnderscoreES10_S10_EEEEENS4_13SM90_TMA_LOADENS4_14ComposedLayoutINS4_7SwizzleILi1ELi4ELi3EEENS4_18smem_ptr_flag_bitsILi8EEENSW_INS5_IJNSA_ILi8EEESG_EEENS5_IJSG_SB_EEEEEEEvNS4_8identityES13_S1D_vS1E_EENS_8epilogue10collective18CollectiveEpilogueINS1G_23Sm100TmaWarpSpecializedILi2ELi2ELi32ELb0ELb0EEEJSH_NS5_IJNSW_ISE_SB_EES1L_EEESI_SJ_SI_SJ_NS1G_6fusion15FusionCallbacksIS1K_NS1N_17LinearCombinationISI_fSI_fLNS_15FloatRoundStyleE2EEESH_S1M_JEEENS4_5SM1004TMEM4LOAD26SM100_TMEM_LOAD_16dp32b32xES13_NS14_INS15_ILi2ELi4ELi3EEES18_NSW_INS5_IJS19_SE_EEENS5_IJSE_SB_EEEEEEENS4_39AutoVectorizingCopyWithAssumedAlignmentILi128EEENS4_14SM90_TMA_STOREES21_S23_S23_EEEvvEEEEvNT_6ParamsE,"a",@progbits
	.sectionflags	@""
	.align	4
.nv.constant0._ZN7cutlass13device_kernelINS_4gemm6kernel13GemmUniversalIN4cute5tupleIJiiiiEEENS1_10collective13CollectiveMmaINS1_35MainloopSm100TmaUmmaWarpSpecializedILi5ELi2ELi4ENS5_IJNS4_1CILi1EEESB_SB_EEEEENS5_IJNSA_ILi64EEENSA_ILi128EEENSA_ILi32EEEEEENS_12float_e5m2_tENS5_IJlSB_lEEESI_SJ_NS4_8TiledMMAINS4_8MMA_AtomIJNS4_10MMA_TraitsINS4_19SM100_MMA_F8F6F4_SSEJSI_SI_fSE_SF_NS4_17integral_constantINS4_4UMMA5MajorELSQ_0EEESR_NSO_INSP_7ScaleInELSS_0EEEST_EEEEEENS4_6LayoutISC_NS5_IJNSA_ILi0EEESX_SX_EEEEENS5_IJNS4_10UnderscoreES10_S10_EEEEENS4_13SM90_TMA_LOADENS4_14ComposedLayoutINS4_7SwizzleILi1ELi4ELi3EEENS4_18smem_ptr_flag_bitsILi8EEENSW_INS5_IJNSA_ILi8EEESG_EEENS5_IJSG_SB_EEEEEEEvNS4_8identityES13_S1D_vS1E_EENS_8epilogue10collective18CollectiveEpilogueINS1G_23Sm100TmaWarpSpecializedILi2ELi2ELi32ELb0ELb0EEEJSH_NS5_IJNSW_ISE_SB_EES1L_EEESI_SJ_SI_SJ_NS1G_6fusion15FusionCallbacksIS1K_NS1N_17LinearCombinationISI_fSI_fLNS_15FloatRoundStyleE2EEESH_S1M_JEEENS4_5SM1004TMEM4LOAD26SM100_TMEM_LOAD_16dp32b32xES13_NS14_INS15_ILi2ELi4ELi3EEES18_NSW_INS5_IJS19_SE_EEENS5_IJSE_SB_EEEEEEENS4_39AutoVectorizingCopyWithAssumedAlignmentILi128EEENS4_14SM90_TMA_STOREES21_S23_S23_EEEvvEEEEvNT_6ParamsE:
	.zero		2944


//--------------------- SYMBOLS --------------------------

	.type		.nv.reservedSmem.offset0,@object
	.size		.nv.reservedSmem.offset0,0x4
	.type		.nv.reservedSmem.cap,@object
	.size		.nv.reservedSmem.cap,0x4
	.type		__assertfail,@function
